	.target	sm_90a

	.elftype	@"ET_EXEC"


//--------------------- .note.nv.tkinfo           --------------------------
	.section	.note.nv.tkinfo,"",@"SHT_NOTE"
	.sectionflags	@"SHF_NOTE_NV_TKINFO"
	.tkinfo
        /*0018*/ 	.word	0x00000002
        /*0030*/ 	.string	""
        /*0030*/ 	.string	"ptxas"
        /*0030*/ 	.string	"Cuda compilation tools, release 13.0, V13.0.88"
        /*0030*/ 	.string	"Build cuda_13.0.r13.0/compiler.36424714_0"
        /*0030*/ 	.string	"-arch sm_90a -m 64 "



//--------------------- .note.nv.cuinfo           --------------------------
	.section	.note.nv.cuinfo,"",@"SHT_NOTE"
	.sectionflags	@"SHF_NOTE_NV_CUINFO"
        /*0018*/ 	.short	0x0002
        /*001a*/ 	.short	0x005a
        /*001c*/ 	.short	0x0082
	.zero		2


//--------------------- .nv.info                  --------------------------
	.section	.nv.info,"",@"SHT_CUDA_INFO"
	.align	4


	//----- nvinfo : EIATTR_REGCOUNT
	.align		4
        /*0000*/ 	.byte	0x04, 0x2f
        /*0002*/ 	.short	(.L_15 - .L_14)
	.align		4
.L_14:
        /*0004*/ 	.word	index@(_ZN7cutlass13device_kernelINS_4gemm6kernel13GemmUniversalIN4cute5tupleIJiiiiEEENS1_10collective13CollectiveMmaINS1_34MainloopSm90TmaGmmaWarpSpecializedILi3ENS5_IJNS4_1CILi1EEESB_SB_EEENS1_32KernelTmaWarpSpecializedPingpongEEENS5_IJNSA_ILi64EEESF_NSA_ILi128EEEEEENS_6half_tENS5_IJlSB_lEEESI_SJ_NS4_8TiledMMAINS4_8MMA_AtomIJNS4_4SM904GMMA25MMA_64x64x16_F32F16F16_SSILNSN_5MajorE0ELSP_0ELNSN_7ScaleInE1ELSQ_1EEEEEENS4_6LayoutISC_NS5_IJNSA_ILi0EEESU_SU_EEEEENS5_IJNS4_10UnderscoreESX_SX_EEEEENS4_13SM90_TMA_LOADENS4_14ComposedLayoutINS4_7SwizzleILi3ELi4ELi3EEENS4_18smem_ptr_flag_bitsILi16EEENST_INS5_IJNSA_ILi8EEESF_EEENS5_IJSF_SB_EEEEEEEvNS4_8identityES10_S1A_vS1B_EENS_8epilogue10collective6detail29Sm90TmaWarpSpecializedAdapterINS1E_15DefaultEpilogueISI_SJ_SJ_NS1D_6thread17LinearCombinationISI_Li1EffLNS1I_9ScaleType4KindE0ELNS_15FloatRoundStyleE2ESI_EENS1_15EpilogueDefaultEEEEEvvEEEEvNT_6ParamsE)
        /*0008*/ 	.word	0x000000a8


	//----- nvinfo : EIATTR_FRAME_SIZE
	.align		4
.L_15:
        /*000c*/ 	.byte	0x04, 0x11
        /*000e*/ 	.short	(.L_17 - .L_16)
	.align		4
.L_16:
        /*0010*/ 	.word	index@(_ZN7cutlass13device_kernelINS_4gemm6kernel13GemmUniversalIN4cute5tupleIJiiiiEEENS1_10collective13CollectiveMmaINS1_34MainloopSm90TmaGmmaWarpSpecializedILi3ENS5_IJNS4_1CILi1EEESB_SB_EEENS1_32KernelTmaWarpSpecializedPingpongEEENS5_IJNSA_ILi64EEESF_NSA_ILi128EEEEEENS_6half_tENS5_IJlSB_lEEESI_SJ_NS4_8TiledMMAINS4_8MMA_AtomIJNS4_4SM904GMMA25MMA_64x64x16_F32F16F16_SSILNSN_5MajorE0ELSP_0ELNSN_7ScaleInE1ELSQ_1EEEEEENS4_6LayoutISC_NS5_IJNSA_ILi0EEESU_SU_EEEEENS5_IJNS4_10UnderscoreESX_SX_EEEEENS4_13SM90_TMA_LOADENS4_14ComposedLayoutINS4_7SwizzleILi3ELi4ELi3EEENS4_18smem_ptr_flag_bitsILi16EEENST_INS5_IJNSA_ILi8EEESF_EEENS5_IJSF_SB_EEEEEEEvNS4_8identityES10_S1A_vS1B_EENS_8epilogue10collective6detail29Sm90TmaWarpSpecializedAdapterINS1E_15DefaultEpilogueISI_SJ_SJ_NS1D_6thread17LinearCombinationISI_Li1EffLNS1I_9ScaleType4KindE0ELNS_15FloatRoundStyleE2ESI_EENS1_15EpilogueDefaultEEEEEvvEEEEvNT_6ParamsE)
        /*0014*/ 	.word	0x00000008


	//----- nvinfo : EIATTR_MIN_STACK_SIZE
	.align		4
.L_17:
        /*0018*/ 	.byte	0x04, 0x12
        /*001a*/ 	.short	(.L_19 - .L_18)
	.align		4
.L_18:
        /*001c*/ 	.word	index@(_ZN7cutlass13device_kernelINS_4gemm6kernel13GemmUniversalIN4cute5tupleIJiiiiEEENS1_10collective13CollectiveMmaINS1_34MainloopSm90TmaGmmaWarpSpecializedILi3ENS5_IJNS4_1CILi1EEESB_SB_EEENS1_32KernelTmaWarpSpecializedPingpongEEENS5_IJNSA_ILi64EEESF_NSA_ILi128EEEEEENS_6half_tENS5_IJlSB_lEEESI_SJ_NS4_8TiledMMAINS4_8MMA_AtomIJNS4_4SM904GMMA25MMA_64x64x16_F32F16F16_SSILNSN_5MajorE0ELSP_0ELNSN_7ScaleInE1ELSQ_1EEEEEENS4_6LayoutISC_NS5_IJNSA_ILi0EEESU_SU_EEEEENS5_IJNS4_10UnderscoreESX_SX_EEEEENS4_13SM90_TMA_LOADENS4_14ComposedLayoutINS4_7SwizzleILi3ELi4ELi3EEENS4_18smem_ptr_flag_bitsILi16EEENST_INS5_IJNSA_ILi8EEESF_EEENS5_IJSF_SB_EEEEEEEvNS4_8identityES10_S1A_vS1B_EENS_8epilogue10collective6detail29Sm90TmaWarpSpecializedAdapterINS1E_15DefaultEpilogueISI_SJ_SJ_NS1D_6thread17LinearCombinationISI_Li1EffLNS1I_9ScaleType4KindE0ELNS_15FloatRoundStyleE2ESI_EENS1_15EpilogueDefaultEEEEEvvEEEEvNT_6ParamsE)
        /*0020*/ 	.word	0x00000008
.L_19:


//--------------------- .nv.compat                --------------------------
	.section	.nv.compat,"",@"SHT_CUDA_COMPAT_INFO"
	.align	4
        /*0000*/ 	.byte	0x02, 0x09, 0x01, 0x00, 0x02, 0x02, 0x04, 0x00, 0x02, 0x05, 0x05, 0x00, 0x03, 0x07, 0x01, 0x01
        /*0010*/ 	.byte	0x02, 0x03, 0x01, 0x00, 0x02, 0x06, 0x01, 0x00, 0x04, 0x0b, 0x08, 0x00, 0x00, 0x00, 0x00, 0x00
        /*0020*/ 	.byte	0x00, 0x00, 0x00, 0x00


//--------------------- .nv.info._ZN7cutlass13device_kernelINS_4gemm6kernel13GemmUniversalIN4cute5tupleIJiiiiEEENS1_10collective13CollectiveMmaINS1_34MainloopSm90TmaGmmaWarpSpecializedILi3ENS5_IJNS4_1CILi1EEESB_SB_EEENS1_32KernelTmaWarpSpecializedPingpongEEENS5_IJNSA_ILi64EEESF_NSA_ILi128EEEEEENS_6half_tENS5_IJlSB_lEEESI_SJ_NS4_8TiledMMAINS4_8MMA_AtomIJNS4_4SM904GMMA25MMA_64x64x16_F32F16F16_SSILNSN_5MajorE0ELSP_0ELNSN_7ScaleInE1ELSQ_1EEEEEENS4_6LayoutISC_NS5_IJNSA_ILi0EEESU_SU_EEEEENS5_IJNS4_10UnderscoreESX_SX_EEEEENS4_13SM90_TMA_LOADENS4_14ComposedLayoutINS4_7SwizzleILi3ELi4ELi3EEENS4_18smem_ptr_flag_bitsILi16EEENST_INS5_IJNSA_ILi8EEESF_EEENS5_IJSF_SB_EEEEEEEvNS4_8identityES10_S1A_vS1B_EENS_8epilogue10collective6detail29Sm90TmaWarpSpecializedAdapterINS1E_15DefaultEpilogueISI_SJ_SJ_NS1D_6thread17LinearCombinationISI_Li1EffLNS1I_9ScaleType4KindE0ELNS_15FloatRoundStyleE2ESI_EENS1_15EpilogueDefaultEEEEEvvEEEEvNT_6ParamsE --------------------------
	.section	.nv.info._ZN7cutlass13device_kernelINS_4gemm6kernel13GemmUniversalIN4cute5tupleIJiiiiEEENS1_10collective13CollectiveMmaINS1_34MainloopSm90TmaGmmaWarpSpecializedILi3ENS5_IJNS4_1CILi1EEESB_SB_EEENS1_32KernelTmaWarpSpecializedPingpongEEENS5_IJNSA_ILi64EEESF_NSA_ILi128EEEEEENS_6half_tENS5_IJlSB_lEEESI_SJ_NS4_8TiledMMAINS4_8MMA_AtomIJNS4_4SM904GMMA25MMA_64x64x16_F32F16F16_SSILNSN_5MajorE0ELSP_0ELNSN_7ScaleInE1ELSQ_1EEEEEENS4_6LayoutISC_NS5_IJNSA_ILi0EEESU_SU_EEEEENS5_IJNS4_10UnderscoreESX_SX_EEEEENS4_13SM90_TMA_LOADENS4_14ComposedLayoutINS4_7SwizzleILi3ELi4ELi3EEENS4_18smem_ptr_flag_bitsILi16EEENST_INS5_IJNSA_ILi8EEESF_EEENS5_IJSF_SB_EEEEEEEvNS4_8identityES10_S1A_vS1B_EENS_8epilogue10collective6detail29Sm90TmaWarpSpecializedAdapterINS1E_15DefaultEpilogueISI_SJ_SJ_NS1D_6thread17LinearCombinationISI_Li1EffLNS1I_9ScaleType4KindE0ELNS_15FloatRoundStyleE2ESI_EENS1_15EpilogueDefaultEEEEEvvEEEEvNT_6ParamsE,"",@"SHT_CUDA_INFO"
	.sectionflags	@""
	.align	4


	//----- nvinfo : EIATTR_CUDA_API_VERSION
	.align		4
        /*0000*/ 	.byte	0x04, 0x37
        /*0002*/ 	.short	(.L_21 - .L_20)
.L_20:
        /*0004*/ 	.word	0x00000082


	//----- nvinfo : EIATTR_KPARAM_INFO
	.align		4
.L_21:
        /*0008*/ 	.byte	0x04, 0x17
        /*000a*/ 	.short	(.L_23 - .L_22)
.L_22:
        /*000c*/ 	.word	0x00000000
        /*0010*/ 	.short	0x0000
        /*0012*/ 	.short	0x0070
        /*0014*/ 	.byte	0x00, 0xf0, 0x01, 0x10


	//----- nvinfo : EIATTR_SPARSE_MMA_MASK
	.align		4
.L_23:
        /*0018*/ 	.byte	0x03, 0x50
        /*001a*/ 	.short	0x0000


	//----- nvinfo : EIATTR_MAXREG_COUNT
	.align		4
        /*001c*/ 	.byte	0x03, 0x1b
        /*001e*/ 	.short	0x00a8


	//----- nvinfo : EIATTR_NUM_BARRIERS
	.align		4
        /*0020*/ 	.byte	0x02, 0x4c
        /*0022*/ 	.byte	0x01
	.zero		1


	//----- nvinfo : EIATTR_EXTERNS
	.align		4
        /*0024*/ 	.byte	0x04, 0x0f
        /*0026*/ 	.short	(.L_25 - .L_24)


	//   ....[0]....
	.align		4
.L_24:
        /*0028*/ 	.word	index@(__assertfail)


	//----- nvinfo : EIATTR_ANNOTATIONS
	.align		4
.L_25:
        /*002c*/ 	.byte	0x04, 0x55
        /*002e*/ 	.short	(.L_27 - .L_26)


	//   ....[0]....
.L_26:
        /*0030*/ 	.word	0x00000001
        /*0034*/ 	.byte	0xb0, 0x0a, 0x00, 0x00, 0x01, 0x00, 0x00, 0x00, 0xd0, 0x11, 0x00, 0x00, 0x01, 0x00, 0x00, 0x00
        /*0044*/ 	.byte	0x10, 0x46, 0x00, 0x00, 0x01, 0x00, 0x00, 0x00, 0x70, 0x52, 0x00, 0x00


	//----- nvinfo : EIATTR_MERCURY_ISA_VERSION
	.align		4
.L_27:
        /*0050*/ 	.byte	0x03, 0x5f
        /*0052*/ 	.short	0x0101


	//----- nvinfo : EIATTR_INT_WARP_WIDE_INSTR_OFFSETS
	.align		4
        /*0054*/ 	.byte	0x04, 0x31
        /*0056*/ 	.short	(.L_29 - .L_28)


	//   ....[0]....
.L_28:
        /*0058*/ 	.word	0x000003d0


	//   ....[1]....
        /*005c*/ 	.word	0x000003f0


	//   ....[2]....
        /*0060*/ 	.word	0x00000470


	//   ....[3]....
        /*0064*/ 	.word	0x00000480


	//   ....[4]....
        /*0068*/ 	.word	0x00000490


	//   ....[5]....
        /*006c*/ 	.word	0x000004b0


	//   ....[6]....
        /*0070*/ 	.word	0x00000540


	//   ....[7]....
        /*0074*/ 	.word	0x00000560


	//----- nvinfo : EIATTR_COOP_GROUP_MASK_REGIDS
	.align		4
.L_29:
        /*0078*/ 	.byte	0x04, 0x29
        /*007a*/ 	.short	(.L_31 - .L_30)


	//   ....[0]....
.L_30:
        /*007c*/ 	.word	0xffffffff


	//   ....[1]....
        /*0080*/ 	.word	0xffffffff


	//   ....[2]....
        /*0084*/ 	.word	0xffffffff


	//   ....[3]....
        /*0088*/ 	.word	0xffffffff


	//   ....[4]....
        /*008c*/ 	.word	0xffffffff


	//   ....[5]....
        /*0090*/ 	.word	0xffffffff


	//----- nvinfo : EIATTR_COOP_GROUP_INSTR_OFFSETS
	.align		4
.L_31:
        /*0094*/ 	.byte	0x04, 0x28
        /*0096*/ 	.short	(.L_33 - .L_32)


	//   ....[0]....
.L_32:
        /*0098*/ 	.word	0x00000070


	//   ....[1]....
        /*009c*/ 	.word	0x00000080


	//   ....[2]....
        /*00a0*/ 	.word	0x00000140


	//   ....[3]....
        /*00a4*/ 	.word	0x000002b0


	//   ....[4]....
        /*00a8*/ 	.word	0x000002f0


	//   ....[5]....
        /*00ac*/ 	.word	0x00000330


	//----- nvinfo : EIATTR_REG_RECONFIG
	.align		4
.L_33:
        /*00b0*/ 	.byte	0x01, 0x54
	.zero		2


	//----- nvinfo : EIATTR_SYSCALL_OFFSETS
	.align		4
        /*00b4*/ 	.byte	0x04, 0x46
        /*00b6*/ 	.short	(.L_35 - .L_34)


	//   ....[0]....
.L_34:
        /*00b8*/ 	.word	0x000016d0


	//----- nvinfo : EIATTR_MBARRIER_INSTR_OFFSETS
	.align		4
.L_35:
        /*00bc*/ 	.byte	0x04, 0x39
        /*00be*/ 	.short	(.L_37 - .L_36)


	//   ....[0]....
.L_36:
        /*00c0*/ 	.word	0x00000240
        /*00c4*/ 	.word	0x000000ff
        /*00c8*/ 	.word	0x00000000
        /*00cc*/ 	.short	0x0100
        /*00ce*/ 	.byte	0x08
	.zero		1


	//   ....[1]....
        /*00d0*/ 	.word	0x00000250
        /*00d4*/ 	.word	0x000000ff
        /*00d8*/ 	.word	0x00000018
        /*00dc*/ 	.short	0x0100
        /*00de*/ 	.byte	0x08
	.zero		1


	//   ....[2]....
        /*00e0*/ 	.word	0x00000260
        /*00e4*/ 	.word	0x000000ff
        /*00e8*/ 	.word	0x00000008
        /*00ec*/ 	.short	0x0100
        /*00ee*/ 	.byte	0x08
	.zero		1


	//   ....[3]....
        /*00f0*/ 	.word	0x00000270
        /*00f4*/ 	.word	0x000000ff
        /*00f8*/ 	.word	0x00000020
        /*00fc*/ 	.short	0x0100
        /*00fe*/ 	.byte	0x08
	.zero		1


	//   ....[4]....
        /*0100*/ 	.word	0x00000280
        /*0104*/ 	.word	0x000000ff
        /*0108*/ 	.word	0x00000010
        /*010c*/ 	.short	0x0100
        /*010e*/ 	.byte	0x08
	.zero		1


	//   ....[5]....
        /*0110*/ 	.word	0x00000290
        /*0114*/ 	.word	0x000000ff
        /*0118*/ 	.word	0x00000028
        /*011c*/ 	.short	0x0100
        /*011e*/ 	.byte	0x08
	.zero		1


	//   ....[6]....
        /*0120*/ 	.word	0x000005a0
        /*0124*/ 	.word	0x000000ff
        /*0128*/ 	.word	0x00000060
        /*012c*/ 	.short	0x0100
        /*012e*/ 	.byte	0x08
	.zero		1


	//   ....[7]....
        /*0130*/ 	.word	0x00000610
        /*0134*/ 	.word	0x000000ff
        /*0138*/ 	.word	0x00000068
        /*013c*/ 	.short	0x0100
        /*013e*/ 	.byte	0x08
	.zero		1


	//   ....[8]....
        /*0140*/ 	.word	0x00000630
        /*0144*/ 	.word	0x000000ff
        /*0148*/ 	.word	0x00000040
        /*014c*/ 	.short	0x0100
        /*014e*/ 	.byte	0x09
	.zero		1


	//   ....[9]....
        /*0150*/ 	.word	0x00000640
        /*0154*/ 	.word	0x000000ff
        /*0158*/ 	.word	0x00000048
        /*015c*/ 	.short	0x0100
        /*015e*/ 	.byte	0x09
	.zero		1


	//   ....[10]....
        /*0160*/ 	.word	0x00000650
        /*0164*/ 	.word	0x000000ff
        /*0168*/ 	.word	0x00000050
        /*016c*/ 	.short	0x0100
        /*016e*/ 	.byte	0x09
	.zero		1


	//   ....[11]....
        /*0170*/ 	.word	0x00000660
        /*0174*/ 	.word	0x000000ff
        /*0178*/ 	.word	0x00000058
        /*017c*/ 	.short	0x0100
        /*017e*/ 	.byte	0x09
	.zero		1


	//   ....[12]....
        /*0180*/ 	.word	0x00001590
        /*0184*/ 	.word	0x000000ff
        /*0188*/ 	.word	0xfffffff8
        /*018c*/ 	.short	0x010a
        /*018e*/ 	.byte	0x2b
	.zero		1


	//   ....[13]....
        /*0190*/ 	.word	0x00001750
        /*0194*/ 	.word	0x00000003
        /*0198*/ 	.word	0x00000000
        /*019c*/ 	.short	0x010a
        /*019e*/ 	.byte	0x3f
	.zero		1


	//   ....[14]....
        /*01a0*/ 	.word	0x00001790
        /*01a4*/ 	.word	0x00000003
        /*01a8*/ 	.word	0x00000000
        /*01ac*/ 	.short	0x010a
        /*01ae*/ 	.byte	0x3f
	.zero		1


	//   ....[15]....
        /*01b0*/ 	.word	0x00001c50
        /*01b4*/ 	.word	0x000000ff
        /*01b8*/ 	.word	0x00000000
        /*01bc*/ 	.short	0x010a
        /*01be*/ 	.byte	0x04
	.zero		1


	//   ....[16]....
        /*01c0*/ 	.word	0x00001c90
        /*01c4*/ 	.word	0x000000ff
        /*01c8*/ 	.word	0x00000000
        /*01cc*/ 	.short	0x010a
        /*01ce*/ 	.byte	0x04
	.zero		1


	//   ....[17]....
        /*01d0*/ 	.word	0x000020b0
        /*01d4*/ 	.word	0x000000ff
        /*01d8*/ 	.word	0x00000000
        /*01dc*/ 	.short	0x0101
        /*01de*/ 	.byte	0x04
	.zero		1


	//   ....[18]....
        /*01e0*/ 	.word	0x000021b0
        /*01e4*/ 	.word	0x00000003
        /*01e8*/ 	.word	0x00000000
        /*01ec*/ 	.short	0x0101
        /*01ee*/ 	.byte	0x30
	.zero		1


	//   ....[19]....
        /*01f0*/ 	.word	0x00002280
        /*01f4*/ 	.word	0x000000ff
        /*01f8*/ 	.word	0x00000000
        /*01fc*/ 	.short	0x0101
        /*01fe*/ 	.byte	0x06
	.zero		1


	//   ....[20]....
        /*0200*/ 	.word	0x000022f0
        /*0204*/ 	.word	0x000000ff
        /*0208*/ 	.word	0x00000008
        /*020c*/ 	.short	0x010a
        /*020e*/ 	.byte	0x2b
	.zero		1


	//   ....[21]....
        /*0210*/ 	.word	0x00004650
        /*0214*/ 	.word	0x00000000
        /*0218*/ 	.word	0x00000000
        /*021c*/ 	.short	0x0101
        /*021e*/ 	.byte	0x30
	.zero		1


	//   ....[22]....
        /*0220*/ 	.word	0x00004f40
        /*0224*/ 	.word	0x0000000b
        /*0228*/ 	.word	0x00000018
        /*022c*/ 	.short	0x010a
        /*022e*/ 	.byte	0x3f
	.zero		1


	//   ....[23]....
        /*0230*/ 	.word	0x000053a0
        /*0234*/ 	.word	0x00000006
        /*0238*/ 	.word	0x00000068
        /*023c*/ 	.short	0x0101
        /*023e*/ 	.byte	0x3f
	.zero		1


	//   ....[24]....
        /*0240*/ 	.word	0x00005ac0
        /*0244*/ 	.word	0x00000007
        /*0248*/ 	.word	0x00000000
        /*024c*/ 	.short	0x010a
        /*024e*/ 	.byte	0x3f
	.zero		1


	//   ....[25]....
        /*0250*/ 	.word	0x00005b40
        /*0254*/ 	.word	0x00000004
        /*0258*/ 	.word	0x00000000
        /*025c*/ 	.short	0x010a
        /*025e*/ 	.byte	0x3f
	.zero		1


	//   ....[26]....
        /*0260*/ 	.word	0x00005bd0
        /*0264*/ 	.word	0x00000005
        /*0268*/ 	.word	0x00000000
        /*026c*/ 	.short	0x010a
        /*026e*/ 	.byte	0x3f
	.zero		1


	//   ....[27]....
        /*0270*/ 	.word	0x00005c40
        /*0274*/ 	.word	0x00000003
        /*0278*/ 	.word	0xfffffff8
        /*027c*/ 	.short	0x010a
        /*027e*/ 	.byte	0x3f
	.zero		1


	//   ....[28]....
        /*0280*/ 	.word	0x00005c90
        /*0284*/ 	.word	0x00000003
        /*0288*/ 	.word	0x00000000
        /*028c*/ 	.short	0x010a
        /*028e*/ 	.byte	0x3f
	.zero		1


	//   ....[29]....
        /*0290*/ 	.word	0x00005cf0
        /*0294*/ 	.word	0x00000004
        /*0298*/ 	.word	0x00000000
        /*029c*/ 	.short	0x010a
        /*029e*/ 	.byte	0x3f
	.zero		1


	//   ....[30]....
        /*02a0*/ 	.word	0x00005d50
        /*02a4*/ 	.word	0x00000003
        /*02a8*/ 	.word	0x00000008
        /*02ac*/ 	.short	0x010a
        /*02ae*/ 	.byte	0x3f
	.zero		1


	//   ....[31]....
        /*02b0*/ 	.word	0x00005e20
        /*02b4*/ 	.word	0x0000000b
        /*02b8*/ 	.word	0x00000018
        /*02bc*/ 	.short	0x010a
        /*02be*/ 	.byte	0x3f
	.zero		1


	//   ....[32]....
        /*02c0*/ 	.word	0x00005ef0
        /*02c4*/ 	.word	0x00000007
        /*02c8*/ 	.word	0x00000000
        /*02cc*/ 	.short	0x010a
        /*02ce*/ 	.byte	0x3f
	.zero		1


	//   ....[33]....
        /*02d0*/ 	.word	0x00005f40
        /*02d4*/ 	.word	0x00000004
        /*02d8*/ 	.word	0x00000000
        /*02dc*/ 	.short	0x010a
        /*02de*/ 	.byte	0x3f
	.zero		1


	//----- nvinfo : EIATTR_NUM_MBARRIERS
	.align		4
.L_37:
        /*02e0*/ 	.byte	0x03, 0x38
        /*02e2*/ 	.short	0x000c


	//----- nvinfo : EIATTR_EXIT_INSTR_OFFSETS
	.align		4
        /*02e4*/ 	.byte	0x04, 0x1c
        /*02e6*/ 	.short	(.L_39 - .L_38)


	//   ....[0]....
.L_38:
        /*02e8*/ 	.word	0x00001160


	//   ....[1]....
        /*02ec*/ 	.word	0x000011c0


	//   ....[2]....
        /*02f0*/ 	.word	0x00004c70


	//   ....[3]....
        /*02f4*/ 	.word	0x00004ca0


	//   ....[4]....
        /*02f8*/ 	.word	0x00005c20


	//----- nvinfo : EIATTR_MAX_THREADS
	.align		4
.L_39:
        /*02fc*/ 	.byte	0x04, 0x05
        /*02fe*/ 	.short	(.L_41 - .L_40)
.L_40:
        /*0300*/ 	.word	0x00000180
        /*0304*/ 	.word	0x00000001
        /*0308*/ 	.word	0x00000001


	//----- nvinfo : EIATTR_CRS_STACK_SIZE
	.align		4
.L_41:
        /*030c*/ 	.byte	0x04, 0x1e
        /*030e*/ 	.short	(.L_43 - .L_42)
.L_42:
        /*0310*/ 	.word	0x00000000


	//----- nvinfo : EIATTR_CBANK_PARAM_SIZE
	.align		4
.L_43:
        /*0314*/ 	.byte	0x03, 0x19
        /*0316*/ 	.short	0x0470


	//----- nvinfo : EIATTR_PARAM_CBANK
	.align		4
        /*0318*/ 	.byte	0x04, 0x0a
        /*031a*/ 	.short	(.L_45 - .L_44)
	.align		4
.L_44:
        /*031c*/ 	.word	index@(.nv.constant0._ZN7cutlass13device_kernelINS_4gemm6kernel13GemmUniversalIN4cute5tupleIJiiiiEEENS1_10collective13CollectiveMmaINS1_34MainloopSm90TmaGmmaWarpSpecializedILi3ENS5_IJNS4_1CILi1EEESB_SB_EEENS1_32KernelTmaWarpSpecializedPingpongEEENS5_IJNSA_ILi64EEESF_NSA_ILi128EEEEEENS_6half_tENS5_IJlSB_lEEESI_SJ_NS4_8TiledMMAINS4_8MMA_AtomIJNS4_4SM904GMMA25MMA_64x64x16_F32F16F16_SSILNSN_5MajorE0ELSP_0ELNSN_7ScaleInE1ELSQ_1EEEEEENS4_6LayoutISC_NS5_IJNSA_ILi0EEESU_SU_EEEEENS5_IJNS4_10UnderscoreESX_SX_EEEEENS4_13SM90_TMA_LOADENS4_14ComposedLayoutINS4_7SwizzleILi3ELi4ELi3EEENS4_18smem_ptr_flag_bitsILi16EEENST_INS5_IJNSA_ILi8EEESF_EEENS5_IJSF_SB_EEEEEEEvNS4_8identityES10_S1A_vS1B_EENS_8epilogue10collective6detail29Sm90TmaWarpSpecializedAdapterINS1E_15DefaultEpilogueISI_SJ_SJ_NS1D_6thread17LinearCombinationISI_Li1EffLNS1I_9ScaleType4KindE0ELNS_15FloatRoundStyleE2ESI_EENS1_15EpilogueDefaultEEEEEvvEEEEvNT_6ParamsE)
        /*0320*/ 	.short	0x0210
        /*0322*/ 	.short	0x0470


	//----- nvinfo : EIATTR_SW_WAR
	.align		4
.L_45:
        /*0324*/ 	.byte	0x04, 0x36
        /*0326*/ 	.short	(.L_47 - .L_46)
.L_46:
        /*0328*/ 	.word	0x00000008
.L_47:


//--------------------- .nv.callgraph             --------------------------
	.section	.nv.callgraph,"",@"SHT_CUDA_CALLGRAPH"
	.align	4
	.sectionentsize	8
	.align		4
        /*0000*/ 	.word	0x00000000
	.align		4
        /*0004*/ 	.word	0xffffffff
	.align		4
        /*0008*/ 	.word	index@(_ZN7cutlass13device_kernelINS_4gemm6kernel13GemmUniversalIN4cute5tupleIJiiiiEEENS1_10collective13CollectiveMmaINS1_34MainloopSm90TmaGmmaWarpSpecializedILi3ENS5_IJNS4_1CILi1EEESB_SB_EEENS1_32KernelTmaWarpSpecializedPingpongEEENS5_IJNSA_ILi64EEESF_NSA_ILi128EEEEEENS_6half_tENS5_IJlSB_lEEESI_SJ_NS4_8TiledMMAINS4_8MMA_AtomIJNS4_4SM904GMMA25MMA_64x64x16_F32F16F16_SSILNSN_5MajorE0ELSP_0ELNSN_7ScaleInE1ELSQ_1EEEEEENS4_6LayoutISC_NS5_IJNSA_ILi0EEESU_SU_EEEEENS5_IJNS4_10UnderscoreESX_SX_EEEEENS4_13SM90_TMA_LOADENS4_14ComposedLayoutINS4_7SwizzleILi3ELi4ELi3EEENS4_18smem_ptr_flag_bitsILi16EEENST_INS5_IJNSA_ILi8EEESF_EEENS5_IJSF_SB_EEEEEEEvNS4_8identityES10_S1A_vS1B_EENS_8epilogue10collective6detail29Sm90TmaWarpSpecializedAdapterINS1E_15DefaultEpilogueISI_SJ_SJ_NS1D_6thread17LinearCombinationISI_Li1EffLNS1I_9ScaleType4KindE0ELNS_15FloatRoundStyleE2ESI_EENS1_15EpilogueDefaultEEEEEvvEEEEvNT_6ParamsE)
	.align		4
        /*000c*/ 	.word	index@(__assertfail)
	.align		4
        /*0010*/ 	.word	0x00000000
	.align		4
        /*0014*/ 	.word	0xfffffffe
	.align		4
        /*0018*/ 	.word	0x00000000
	.align		4
        /*001c*/ 	.word	0xfffffffd
	.align		4
        /*0020*/ 	.word	0x00000000
	.align		4
        /*0024*/ 	.word	0xfffffffc


//--------------------- .nv.constant4             --------------------------
	.section	.nv.constant4,"a",@progbits
	.align	8
	.align		8
.nv.constant4:
        /*0000*/ 	.dword	__assertfail
	.align		8
        /*0008*/ 	.dword	__unnamed_1
	.align		8
        /*0010*/ 	.dword	_ZN39_INTERNAL_5eb328d4_4_k_cu_4d60e4a6_28274cuda3std3__45__cpo5beginE
	.align		8
        /*0018*/ 	.dword	_ZN39_INTERNAL_5eb328d4_4_k_cu_4d60e4a6_28274cuda3std3__45__cpo3endE
	.align		8
        /*0020*/ 	.dword	_ZN39_INTERNAL_5eb328d4_4_k_cu_4d60e4a6_28274cuda3std3__45__cpo6cbeginE
	.align		8
        /*0028*/ 	.dword	_ZN39_INTERNAL_5eb328d4_4_k_cu_4d60e4a6_28274cuda3std3__45__cpo4cendE
	.align		8
        /*0030*/ 	.dword	_ZN39_INTERNAL_5eb328d4_4_k_cu_4d60e4a6_28274cuda3std3__441_GLOBAL__N__5eb328d4_4_k_cu_4d60e4a6_28276ignoreE
	.align		8
        /*0038*/ 	.dword	_ZN39_INTERNAL_5eb328d4_4_k_cu_4d60e4a6_28274cuda3std3__419piecewise_constructE
	.align		8
        /*0040*/ 	.dword	_ZN39_INTERNAL_5eb328d4_4_k_cu_4d60e4a6_28274cuda3std3__48in_placeE
	.align		8
        /*0048*/ 	.dword	_ZN39_INTERNAL_5eb328d4_4_k_cu_4d60e4a6_28274cuda3std6ranges3__45__cpo4swapE
	.align		8
        /*0050*/ 	.dword	_ZN39_INTERNAL_5eb328d4_4_k_cu_4d60e4a6_28274cuda3std6ranges3__45__cpo9iter_moveE
	.align		8
        /*0058*/ 	.dword	_ZN39_INTERNAL_5eb328d4_4_k_cu_4d60e4a6_28274cute7productE
	.align		8
        /*0060*/ 	.dword	_ZN39_INTERNAL_5eb328d4_4_k_cu_4d60e4a6_28274cute1_E
	.align		8
        /*0068*/ 	.dword	$str$22
	.align		8
        /*0070*/ 	.dword	$str$23


//--------------------- .text._ZN7cutlass13device_kernelINS_4gemm6kernel13GemmUniversalIN4cute5tupleIJiiiiEEENS1_10collective13CollectiveMmaINS1_34MainloopSm90TmaGmmaWarpSpecializedILi3ENS5_IJNS4_1CILi1EEESB_SB_EEENS1_32KernelTmaWarpSpecializedPingpongEEENS5_IJNSA_ILi64EEESF_NSA_ILi128EEEEEENS_6half_tENS5_IJlSB_lEEESI_SJ_NS4_8TiledMMAINS4_8MMA_AtomIJNS4_4SM904GMMA25MMA_64x64x16_F32F16F16_SSILNSN_5MajorE0ELSP_0ELNSN_7ScaleInE1ELSQ_1EEEEEENS4_6LayoutISC_NS5_IJNSA_ILi0EEESU_SU_EEEEENS5_IJNS4_10UnderscoreESX_SX_EEEEENS4_13SM90_TMA_LOADENS4_14ComposedLayoutINS4_7SwizzleILi3ELi4ELi3EEENS4_18smem_ptr_flag_bitsILi16EEENST_INS5_IJNSA_ILi8EEESF_EEENS5_IJSF_SB_EEEEEEEvNS4_8identityES10_S1A_vS1B_EENS_8epilogue10collective6detail29Sm90TmaWarpSpecializedAdapterINS1E_15DefaultEpilogueISI_SJ_SJ_NS1D_6thread17LinearCombinationISI_Li1EffLNS1I_9ScaleType4KindE0ELNS_15FloatRoundStyleE2ESI_EENS1_15EpilogueDefaultEEEEEvvEEEEvNT_6ParamsE --------------------------
	.section	.text._ZN7cutlass13device_kernelINS_4gemm6kernel13GemmUniversalIN4cute5tupleIJiiiiEEENS1_10collective13CollectiveMmaINS1_34MainloopSm90TmaGmmaWarpSpecializedILi3ENS5_IJNS4_1CILi1EEESB_SB_EEENS1_32KernelTmaWarpSpecializedPingpongEEENS5_IJNSA_ILi64EEESF_NSA_ILi128EEEEEENS_6half_tENS5_IJlSB_lEEESI_SJ_NS4_8TiledMMAINS4_8MMA_AtomIJNS4_4SM904GMMA25MMA_64x64x16_F32F16F16_SSILNSN_5MajorE0ELSP_0ELNSN_7ScaleInE1ELSQ_1EEEEEENS4_6LayoutISC_NS5_IJNSA_ILi0EEESU_SU_EEEEENS5_IJNS4_10UnderscoreESX_SX_EEEEENS4_13SM90_TMA_LOADENS4_14ComposedLayoutINS4_7SwizzleILi3ELi4ELi3EEENS4_18smem_ptr_flag_bitsILi16EEENST_INS5_IJNSA_ILi8EEESF_EEENS5_IJSF_SB_EEEEEEEvNS4_8identityES10_S1A_vS1B_EENS_8epilogue10collective6detail29Sm90TmaWarpSpecializedAdapterINS1E_15DefaultEpilogueISI_SJ_SJ_NS1D_6thread17LinearCombinationISI_Li1EffLNS1I_9ScaleType4KindE0ELNS_15FloatRoundStyleE2ESI_EENS1_15EpilogueDefaultEEEEEvvEEEEvNT_6ParamsE,"ax",@progbits
	.align	128
.text._ZN7cutlass13device_kernelINS_4gemm6kernel13GemmUniversalIN4cute5tupleIJiiiiEEENS1_10collective13CollectiveMmaINS1_34MainloopSm90TmaGmmaWarpSpecializedILi3ENS5_IJNS4_1CILi1EEESB_SB_EEENS1_32KernelTmaWarpSpecializedPingpongEEENS5_IJNSA_ILi64EEESF_NSA_ILi128EEEEEENS_6half_tENS5_IJlSB_lEEESI_SJ_NS4_8TiledMMAINS4_8MMA_AtomIJNS4_4SM904GMMA25MMA_64x64x16_F32F16F16_SSILNSN_5MajorE0ELSP_0ELNSN_7ScaleInE1ELSQ_1EEEEEENS4_6LayoutISC_NS5_IJNSA_ILi0EEESU_SU_EEEEENS5_IJNS4_10UnderscoreESX_SX_EEEEENS4_13SM90_TMA_LOADENS4_14ComposedLayoutINS4_7SwizzleILi3ELi4ELi3EEENS4_18smem_ptr_flag_bitsILi16EEENST_INS5_IJNSA_ILi8EEESF_EEENS5_IJSF_SB_EEEEEEEvNS4_8identityES10_S1A_vS1B_EENS_8epilogue10collective6detail29Sm90TmaWarpSpecializedAdapterINS1E_15DefaultEpilogueISI_SJ_SJ_NS1D_6thread17LinearCombinationISI_Li1EffLNS1I_9ScaleType4KindE0ELNS_15FloatRoundStyleE2ESI_EENS1_15EpilogueDefaultEEEEEvvEEEEvNT_6ParamsE:
        .type           _ZN7cutlass13device_kernelINS_4gemm6kernel13GemmUniversalIN4cute5tupleIJiiiiEEENS1_10collective13CollectiveMmaINS1_34MainloopSm90TmaGmmaWarpSpecializedILi3ENS5_IJNS4_1CILi1EEESB_SB_EEENS1_32KernelTmaWarpSpecializedPingpongEEENS5_IJNSA_ILi64EEESF_NSA_ILi128EEEEEENS_6half_tENS5_IJlSB_lEEESI_SJ_NS4_8TiledMMAINS4_8MMA_AtomIJNS4_4SM904GMMA25MMA_64x64x16_F32F16F16_SSILNSN_5MajorE0ELSP_0ELNSN_7ScaleInE1ELSQ_1EEEEEENS4_6LayoutISC_NS5_IJNSA_ILi0EEESU_SU_EEEEENS5_IJNS4_10UnderscoreESX_SX_EEEEENS4_13SM90_TMA_LOADENS4_14ComposedLayoutINS4_7SwizzleILi3ELi4ELi3EEENS4_18smem_ptr_flag_bitsILi16EEENST_INS5_IJNSA_ILi8EEESF_EEENS5_IJSF_SB_EEEEEEEvNS4_8identityES10_S1A_vS1B_EENS_8epilogue10collective6detail29Sm90TmaWarpSpecializedAdapterINS1E_15DefaultEpilogueISI_SJ_SJ_NS1D_6thread17LinearCombinationISI_Li1EffLNS1I_9ScaleType4KindE0ELNS_15FloatRoundStyleE2ESI_EENS1_15EpilogueDefaultEEEEEvvEEEEvNT_6ParamsE,@function
        .size           _ZN7cutlass13device_kernelINS_4gemm6kernel13GemmUniversalIN4cute5tupleIJiiiiEEENS1_10collective13CollectiveMmaINS1_34MainloopSm90TmaGmmaWarpSpecializedILi3ENS5_IJNS4_1CILi1EEESB_SB_EEENS1_32KernelTmaWarpSpecializedPingpongEEENS5_IJNSA_ILi64EEESF_NSA_ILi128EEEEEENS_6half_tENS5_IJlSB_lEEESI_SJ_NS4_8TiledMMAINS4_8MMA_AtomIJNS4_4SM904GMMA25MMA_64x64x16_F32F16F16_SSILNSN_5MajorE0ELSP_0ELNSN_7ScaleInE1ELSQ_1EEEEEENS4_6LayoutISC_NS5_IJNSA_ILi0EEESU_SU_EEEEENS5_IJNS4_10UnderscoreESX_SX_EEEEENS4_13SM90_TMA_LOADENS4_14ComposedLayoutINS4_7SwizzleILi3ELi4ELi3EEENS4_18smem_ptr_flag_bitsILi16EEENST_INS5_IJNSA_ILi8EEESF_EEENS5_IJSF_SB_EEEEEEEvNS4_8identityES10_S1A_vS1B_EENS_8epilogue10collective6detail29Sm90TmaWarpSpecializedAdapterINS1E_15DefaultEpilogueISI_SJ_SJ_NS1D_6thread17LinearCombinationISI_Li1EffLNS1I_9ScaleType4KindE0ELNS_15FloatRoundStyleE2ESI_EENS1_15EpilogueDefaultEEEEEvvEEEEvNT_6ParamsE,(.L_x_131 - _ZN7cutlass13device_kernelINS_4gemm6kernel13GemmUniversalIN4cute5tupleIJiiiiEEENS1_10collective13CollectiveMmaINS1_34MainloopSm90TmaGmmaWarpSpecializedILi3ENS5_IJNS4_1CILi1EEESB_SB_EEENS1_32KernelTmaWarpSpecializedPingpongEEENS5_IJNSA_ILi64EEESF_NSA_ILi128EEEEEENS_6half_tENS5_IJlSB_lEEESI_SJ_NS4_8TiledMMAINS4_8MMA_AtomIJNS4_4SM904GMMA25MMA_64x64x16_F32F16F16_SSILNSN_5MajorE0ELSP_0ELNSN_7ScaleInE1ELSQ_1EEEEEENS4_6LayoutISC_NS5_IJNSA_ILi0EEESU_SU_EEEEENS5_IJNS4_10UnderscoreESX_SX_EEEEENS4_13SM90_TMA_LOADENS4_14ComposedLayoutINS4_7SwizzleILi3ELi4ELi3EEENS4_18smem_ptr_flag_bitsILi16EEENST_INS5_IJNSA_ILi8EEESF_EEENS5_IJSF_SB_EEEEEEEvNS4_8identityES10_S1A_vS1B_EENS_8epilogue10collective6detail29Sm90TmaWarpSpecializedAdapterINS1E_15DefaultEpilogueISI_SJ_SJ_NS1D_6thread17LinearCombinationISI_Li1EffLNS1I_9ScaleType4KindE0ELNS_15FloatRoundStyleE2ESI_EENS1_15EpilogueDefaultEEEEEvvEEEEvNT_6ParamsE)
        .other          _ZN7cutlass13device_kernelINS_4gemm6kernel13GemmUniversalIN4cute5tupleIJiiiiEEENS1_10collective13CollectiveMmaINS1_34MainloopSm90TmaGmmaWarpSpecializedILi3ENS5_IJNS4_1CILi1EEESB_SB_EEENS1_32KernelTmaWarpSpecializedPingpongEEENS5_IJNSA_ILi64EEESF_NSA_ILi128EEEEEENS_6half_tENS5_IJlSB_lEEESI_SJ_NS4_8TiledMMAINS4_8MMA_AtomIJNS4_4SM904GMMA25MMA_64x64x16_F32F16F16_SSILNSN_5MajorE0ELSP_0ELNSN_7ScaleInE1ELSQ_1EEEEEENS4_6LayoutISC_NS5_IJNSA_ILi0EEESU_SU_EEEEENS5_IJNS4_10UnderscoreESX_SX_EEEEENS4_13SM90_TMA_LOADENS4_14ComposedLayoutINS4_7SwizzleILi3ELi4ELi3EEENS4_18smem_ptr_flag_bitsILi16EEENST_INS5_IJNSA_ILi8EEESF_EEENS5_IJSF_SB_EEEEEEEvNS4_8identityES10_S1A_vS1B_EENS_8epilogue10collective6detail29Sm90TmaWarpSpecializedAdapterINS1E_15DefaultEpilogueISI_SJ_SJ_NS1D_6thread17LinearCombinationISI_Li1EffLNS1I_9ScaleType4KindE0ELNS_15FloatRoundStyleE2ESI_EENS1_15EpilogueDefaultEEEEEvvEEEEvNT_6ParamsE,@"STO_CUDA_ENTRY STV_DEFAULT"
_ZN7cutlass13device_kernelINS_4gemm6kernel13GemmUniversalIN4cute5tupleIJiiiiEEENS1_10collective13CollectiveMmaINS1_34MainloopSm90TmaGmmaWarpSpecializedILi3ENS5_IJNS4_1CILi1EEESB_SB_EEENS1_32KernelTmaWarpSpecializedPingpongEEENS5_IJNSA_ILi64EEESF_NSA_ILi128EEEEEENS_6half_tENS5_IJlSB_lEEESI_SJ_NS4_8TiledMMAINS4_8MMA_AtomIJNS4_4SM904GMMA25MMA_64x64x16_F32F16F16_SSILNSN_5MajorE0ELSP_0ELNSN_7ScaleInE1ELSQ_1EEEEEENS4_6LayoutISC_NS5_IJNSA_ILi0EEESU_SU_EEEEENS5_IJNS4_10UnderscoreESX_SX_EEEEENS4_13SM90_TMA_LOADENS4_14ComposedLayoutINS4_7SwizzleILi3ELi4ELi3EEENS4_18smem_ptr_flag_bitsILi16EEENST_INS5_IJNSA_ILi8EEESF_EEENS5_IJSF_SB_EEEEEEEvNS4_8identityES10_S1A_vS1B_EENS_8epilogue10collective6detail29Sm90TmaWarpSpecializedAdapterINS1E_15DefaultEpilogueISI_SJ_SJ_NS1D_6thread17LinearCombinationISI_Li1EffLNS1I_9ScaleType4KindE0ELNS_15FloatRoundStyleE2ESI_EENS1_15EpilogueDefaultEEEEEvvEEEEvNT_6ParamsE:
[----:B------:R-:W0:Y:S02]  /*0000*/  LDC R1, c[0x0][0x28] ;  /* 0x00000a00ff017b82 */ /* 0x000e240000000800 */
[----:B0-----:R-:W-:Y:S01]  /*0010*/  VIADD R1, R1, 0xfffffff8 ;  /* 0xfffffff801017836 */ /* 0x001fe20000000000 */
[----:B------:R-:W0:Y:S01]  /*0020*/  S2R R4, SR_TID.X ;  /* 0x0000000000047919 */ /* 0x000e220000002100 */
[----:B------:R-:W-:Y:S01]  /*0030*/  ELECT P0, URZ, PT ;  /* 0x00000000003f782f */ /* 0x000fe20003800000 */
[----:B------:R-:W-:Y:S01]  /*0040*/  BSSY B0, `(.L_x_0) ;  /* 0x000000f000007945 */ /* 0x000fe20003800000 */
[--C-:B0-----:R-:W-:Y:S02]  /*0050*/  SHF.R.U32.HI R0, RZ, 0x5, R4.reuse ;  /* 0x00000005ff007819 */ /* 0x101fe40000011604 */
[----:B------:R-:W-:-:S03]  /*0060*/  SHF.R.U32.HI R5, RZ, 0x7, R4 ;  /* 0x00000007ff057819 */ /* 0x000fc60000011604 */
[----:B------:R-:W0:Y:S04]  /*0070*/  SHFL.IDX PT, R2, R0, RZ, 0x1f ;  /* 0x00001fff00027589 */ /* 0x000e2800000e0000 */
[----:B------:R1:W2:Y:S01]  /*0080*/  SHFL.IDX PT, R7, R5, RZ, 0x1f ;  /* 0x00001fff05077589 */ /* 0x0002a200000e0000 */
[----:B0-----:R-:W-:-:S13]  /*0090*/  ISETP.NE.OR P0, PT, R2, RZ, !P0 ;  /* 0x000000ff0200720c */ /* 0x001fda0004705670 */
[----:B-12---:R-:W-:Y:S05]  /*00a0*/  @P0 BRA `(.L_x_1) ;  /* 0x0000000000200947 */ /* 0x006fea0003800000 */
[----:B------:R-:W-:Y:S02]  /*00b0*/  ULDC.64 UR4, c[0x0][0x198] ;  /* 0x0000660000047ab9 */ /* 0x000fe40000000a00 */
[----:B------:R-:W-:Y:S02]  /*00c0*/  UIADD3 UR6, UP0, UR4, 0xf0, URZ ;  /* 0x000000f004067890 */ /* 0x000fe4000ff1e03f */
[----:B------:R-:W-:Y:S02]  /*00d0*/  UIADD3 UR4, UP1, UR4, 0x1f0, URZ ;  /* 0x000001f004047890 */ /* 0x000fe4000ff3e03f */
[----:B------:R-:W-:Y:S02]  /*00e0*/  UIADD3.X UR7, URZ, UR5, URZ, UP0, !UPT ;  /* 0x000000053f077290 */ /* 0x000fe400087fe43f */
[----:B------:R-:W-:-:S07]  /*00f0*/  UIADD3.X UR5, URZ, UR5, URZ, UP1, !UPT ;  /* 0x000000053f057290 */ /* 0x000fce0008ffe43f */
[----:B------:R0:W-:Y:S02]  /*0100*/  UTMACCTL.PF [UR6] ;  /* 0x00000000060079b9 */ /* 0x0001e40008040000 */
[----:B------:R0:W-:Y:S02]  /*0110*/  UTMACCTL.PF [UR4] ;  /* 0x00000000040079b9 */ /* 0x0001e40008040000 */
[----:B0-----:R-:W-:Y:S01]  /*0120*/  NOP ;  /* 0x0000000000007918 */ /* 0x001fe20000000000 */
.L_x_1:
[----:B------:R-:W-:Y:S05]  /*0130*/  BSYNC B0 ;  /* 0x0000000000007941 */ /* 0x000fea0003800000 */
.L_x_0:
[----:B------:R-:W0:Y:S02]  /*0140*/  SHFL.IDX PT, R3, R0, RZ, 0x1f ;  /* 0x00001fff00037589 */ /* 0x000e2400000e0000 */
[----:B0-----:R-:W-:-:S13]  /*0150*/  ISETP.NE.AND P0, PT, R3, RZ, PT ;  /* 0x000000ff0300720c */ /* 0x001fda0003f05270 */
[----:B------:R-:W-:Y:S05]  /*0160*/  @P0 BRA `(.L_x_2) ;  /* 0x0000000000500947 */ /* 0x000fea0003800000 */
[----:B------:R-:W0:Y:S01]  /*0170*/  S2UR UR8, SR_CgaCtaId ;  /* 0x00000000000879c3 */ /* 0x000e220000008800 */
[----:B------:R-:W-:Y:S01]  /*0180*/  UMOV UR4, 0x400 ;  /* 0x0000040000047882 */ /* 0x000fe20000000000 */
[----:B------:R-:W-:Y:S01]  /*0190*/  UMOV UR5, 0x1 ;  /* 0x0000000100057882 */ /* 0x000fe20000000000 */
[----:B------:R-:W-:Y:S01]  /*01a0*/  UMOV UR6, 0x80 ;  /* 0x0000008000067882 */ /* 0x000fe20000000000 */
[----:B------:R-:W-:Y:S01]  /*01b0*/  ELECT P0, URZ, PT ;  /* 0x00000000003f782f */ /* 0x000fe20003800000 */
[----:B------:R-:W-:-:S04]  /*01c0*/  UIADD3 UR6, -UR6, 0x100000, URZ ;  /* 0x0010000006067890 */ /* 0x000fc8000fffe13f */
[----:B------:R-:W-:Y:S02]  /*01d0*/  USHF.L.U32 UR7, UR6, 0xb, URZ ;  /* 0x0000000b06077899 */ /* 0x000fe4000800063f */
[----:B------:R-:W-:Y:S02]  /*01e0*/  USHF.L.U32 UR6, UR6, 0x1, URZ ;  /* 0x0000000106067899 */ /* 0x000fe4000800063f */
[----:B0-----:R-:W-:Y:S02]  /*01f0*/  ULEA UR8, UR8, UR4, 0x18 ;  /* 0x0000000408087291 */ /* 0x001fe4000f8ec03f */
[----:B------:R-:W-:-:S04]  /*0200*/  UIADD3 UR4, -UR5, 0x100000, URZ ;  /* 0x0010000005047890 */ /* 0x000fc8000fffe13f */
[----:B------:R-:W-:Y:S02]  /*0210*/  USHF.L.U32 UR5, UR4, 0xb, URZ ;  /* 0x0000000b04057899 */ /* 0x000fe4000800063f */
[----:B------:R-:W-:Y:S01]  /*0220*/  USHF.L.U32 UR4, UR4, 0x1, URZ ;  /* 0x0000000104047899 */ /* 0x000fe2000800063f */
[----:B------:R-:W0:Y:S11]  /*0230*/  FENCE.VIEW.ASYNC.S ;  /* 0x00000000000073c6 */ /* 0x000e360000000000 */
[----:B0-----:R0:W1:Y:S01]  /*0240*/  SYNCS.EXCH.64 URZ, [UR8], UR4 ;  /* 0x00000004083f75b2 */ /* 0x0010620008000100 */
[----:B------:R0:W2:Y:S01]  /*0250*/  SYNCS.EXCH.64 URZ, [UR8+0x18], UR6 ;  /* 0x00001806083f75b2 */ /* 0x0000a20008000100 */
[----:B------:R0:W3:Y:S01]  /*0260*/  SYNCS.EXCH.64 URZ, [UR8+0x8], UR4 ;  /* 0x00000804083f75b2 */ /* 0x0000e20008000100 */
[----:B------:R0:W4:Y:S01]  /*0270*/  SYNCS.EXCH.64 URZ, [UR8+0x20], UR6 ;  /* 0x00002006083f75b2 */ /* 0x0001220008000100 */
[----:B------:R0:W0:Y:S01]  /*0280*/  SYNCS.EXCH.64 URZ, [UR8+0x10], UR4 ;  /* 0x00001004083f75b2 */ /* 0x0000220008000100 */
[----:B------:R0:W0:Y:S01]  /*0290*/  SYNCS.EXCH.64 URZ, [UR8+0x28], UR6 ;  /* 0x00002806083f75b2 */ /* 0x0000220008000100 */
[----:B------:R-:W-:Y:S01]  /*02a0*/  NOP ;  /* 0x0000000000007918 */ /* 0x000fe20000000000 */
.L_x_2:
[----:B------:R-:W5:Y:S01]  /*02b0*/  SHFL.IDX PT, R6, R0, RZ, 0x1f ;  /* 0x00001fff00067589 */ /* 0x000f6200000e0000 */
[----:B------:R-:W-:Y:S01]  /*02c0*/  ELECT P0, URZ, PT ;  /* 0x00000000003f782f */ /* 0x000fe20003800000 */
[----:B------:R-:W-:Y:S01]  /*02d0*/  NOP ;  /* 0x0000000000007918 */ /* 0x000fe20000000000 */
[----:B------:R-:W-:Y:S01]  /*02e0*/  ELECT P1, URZ, PT ;  /* 0x00000000003f782f */ /* 0x000fe20003820000 */
[----:B------:R-:W1:Y:S01]  /*02f0*/  SHFL.IDX PT, R3, R0, RZ, 0x1f ;  /* 0x00001fff00037589 */ /* 0x000e6200000e0000 */
[----:B0-----:R-:W-:Y:S01]  /*0300*/  UMOV UR4, 0x20 ;  /* 0x0000002000047882 */ /* 0x001fe20000000000 */
[----:B------:R-:W-:Y:S01]  /*0310*/  UMOV UR11, 0x80 ;  /* 0x00000080000b7882 */ /* 0x000fe20000000000 */
[----:B------:R-:W-:Y:S01]  /*0320*/  NOP ;  /* 0x0000000000007918 */ /* 0x000fe20000000000 */
[----:B------:R-:W0:Y:S01]  /*0330*/  SHFL.IDX PT, R5, R5, RZ, 0x1f ;  /* 0x00001fff05057589 */ /* 0x000e2200000e0000 */
[C---:B------:R-:W-:Y:S01]  /*0340*/  VIADD R31, R7.reuse, 0xffffffff ;  /* 0xffffffff071f7836 */ /* 0x040fe20000000000 */
[----:B------:R-:W-:Y:S01]  /*0350*/  ULDC.64 UR36, c[0x0][0x208] ;  /* 0x0000820000247ab9 */ /* 0x000fe20000000a00 */
[----:B------:R-:W-:-:S03]  /*0360*/  ISETP.NE.AND P2, PT, R7, RZ, PT ;  /* 0x000000ff0700720c */ /* 0x000fc60003f45270 */
[----:B------:R-:W-:Y:S02]  /*0370*/  ISETP.GE.U32.AND P3, PT, R31, 0x2, PT ;  /* 0x000000021f00780c */ /* 0x000fe40003f66070 */
[----:B-----5:R-:W-:Y:S02]  /*0380*/  ISETP.NE.OR P0, PT, R6, RZ, !P0 ;  /* 0x000000ff0600720c */ /* 0x020fe40004705670 */
[----:B-1----:R-:W-:Y:S02]  /*0390*/  ISETP.NE.OR P1, PT, R3, RZ, !P1 ;  /* 0x000000ff0300720c */ /* 0x002fe40004f25670 */
[----:B------:R-:W-:Y:S02]  /*03a0*/  SHF.R.S32.HI R3, RZ, 0x1f, R2 ;  /* 0x0000001fff037819 */ /* 0x000fe40000011402 */
[----:B0-----:R-:W-:Y:S02]  /*03b0*/  R2UR UR43, R5 ;  /* 0x00000000052b72ca */ /* 0x001fe400000e0000 */
[----:B------:R-:W-:-:S05]  /*03c0*/  LEA.HI R3, R3, R2, RZ, 0x2 ;  /* 0x0000000203037211 */ /* 0x000fca00078f10ff */
[----:B------:R-:W-:Y:S01]  /*03d0*/  VOTEU.ALL UP0, P0 ;  /* 0x00000000003f7886 */ /* 0x000fe20000000000 */
[----:B------:R-:W-:Y:S01]  /*03e0*/  LOP3.LUT R3, R3, 0xfffffffc, RZ, 0xc0, !PT ;  /* 0xfffffffc03037812 */ /* 0x000fe200078ec0ff */
[----:B------:R-:W-:-:S03]  /*03f0*/  VOTEU.ALL UP1, P1 ;  /* 0x00000000003f7886 */ /* 0x000fc60000820000 */
[----:B------:R-:W0:Y:S01]  /*0400*/  @!UP0 S2UR UR7, SR_CgaCtaId ;  /* 0x00000000000789c3 */ /* 0x000e220000008800 */
[----:B------:R-:W-:Y:S01]  /*0410*/  @!UP0 UMOV UR6, 0x400 ;  /* 0x0000040000068882 */ /* 0x000fe20000000000 */
[----:B------:R-:W-:-:S04]  /*0420*/  @!UP0 UIADD3 UR4, -UR4, 0x100000, URZ ;  /* 0x0010000004048890 */ /* 0x000fc8000fffe13f */
[----:B------:R-:W-:Y:S02]  /*0430*/  @!UP0 USHF.L.U32 UR5, UR4, 0xb, URZ ;  /* 0x0000000b04058899 */ /* 0x000fe4000800063f */
[----:B------:R-:W-:Y:S01]  /*0440*/  @!UP0 USHF.L.U32 UR4, UR4, 0x1, URZ ;  /* 0x0000000104048899 */ /* 0x000fe2000800063f */
[----:B------:R-:W-:Y:S01]  /*0450*/  IMAD.IADD R14, R2, 0x1, -R3 ;  /* 0x00000001020e7824 */ /* 0x000fe200078e0a03 */
[----:B------:R-:W-:Y:S01]  /*0460*/  @!UP1 UMOV UR9, 0x400 ;  /* 0x0000040000099882 */ /* 0x000fe20000000000 */
[----:B------:R-:W-:Y:S01]  /*0470*/  VOTEU.ALL UP2, P1 ;  /* 0x00000000003f7886 */ /* 0x000fe20000840000 */
[----:B------:R-:W-:Y:S01]  /*0480*/  VOTEU.ALL UP3, P1 ;  /* 0x00000000003f7886 */ /* 0x000fe20000860000 */
[----:B------:R-:W-:Y:S01]  /*0490*/  VOTEU.ALL UP4, P1 ;  /* 0x00000000003f7886 */ /* 0x000fe20000880000 */
[----:B------:R-:W1:Y:S01]  /*04a0*/  @!UP1 S2UR UR10, SR_CgaCtaId ;  /* 0x00000000000a99c3 */ /* 0x000e620000008800 */
[----:B------:R-:W-:Y:S01]  /*04b0*/  VOTEU.ALL UP5, P1 ;  /* 0x00000000003f7886 */ /* 0x000fe200008a0000 */
[----:B------:R-:W-:-:S04]  /*04c0*/  SHF.R.S32.HI R3, RZ, 0x1f, R4 ;  /* 0x0000001fff037819 */ /* 0x000fc80000011404 */
[----:B------:R-:W-:-:S04]  /*04d0*/  LEA.HI R3, R3, R4, RZ, 0x7 ;  /* 0x0000000403037211 */ /* 0x000fc800078f38ff */
[----:B------:R-:W-:-:S05]  /*04e0*/  LOP3.LUT R3, R3, 0xffffff80, RZ, 0xc0, !PT ;  /* 0xffffff8003037812 */ /* 0x000fca00078ec0ff */
[----:B------:R-:W-:Y:S01]  /*04f0*/  IMAD.IADD R5, R4, 0x1, -R3 ;  /* 0x0000000104057824 */ /* 0x000fe200078e0a03 */
[----:B0-----:R-:W-:Y:S02]  /*0500*/  @!UP0 ULEA UR8, UR7, UR6, 0x18 ;  /* 0x0000000607088291 */ /* 0x001fe4000f8ec03f */
[----:B------:R-:W-:-:S04]  /*0510*/  @!UP1 UIADD3 UR6, -UR11, 0x100000, URZ ;  /* 0x001000000b069890 */ /* 0x000fc8000fffe13f */
[----:B------:R-:W-:Y:S02]  /*0520*/  @!UP1 USHF.L.U32 UR7, UR6, 0xb, URZ ;  /* 0x0000000b06079899 */ /* 0x000fe4000800063f */
[----:B------:R-:W-:Y:S01]  /*0530*/  @!UP1 USHF.L.U32 UR6, UR6, 0x1, URZ ;  /* 0x0000000106069899 */ /* 0x000fe2000800063f */
[----:B------:R-:W-:Y:S01]  /*0540*/  VOTEU.ALL UP0, P0 ;  /* 0x00000000003f7886 */ /* 0x000fe20000000000 */
[----:B-1----:R-:W-:Y:S01]  /*0550*/  @!UP1 ULEA UR9, UR10, UR9, 0x18 ;  /* 0x000000090a099291 */ /* 0x002fe2000f8ec03f */
[----:B------:R-:W-:Y:S02]  /*0560*/  VOTEU.ALL UP1, P0 ;  /* 0x00000000003f7886 */ /* 0x000fe40000020000 */
[----:B------:R-:W-:Y:S01]  /*0570*/  ULDC.64 UR10, c[0x0][0x598] ;  /* 0x00016600000a7ab9 */ /* 0x000fe20000000a00 */
[----:B------:R-:W-:Y:S01]  /*0580*/  ISETP.NE.AND P0, PT, R14, 0x3, PT ;  /* 0x000000030e00780c */ /* 0x000fe20003f05270 */
[----:B------:R-:W0:Y:S02]  /*0590*/  FENCE.VIEW.ASYNC.S ;  /* 0x00000000000073c6 */ /* 0x000e240000000000 */
[----:B0-----:R0:W2:Y:S01]  /*05a0*/  @!UP0 SYNCS.EXCH.64 URZ, [UR8+0x60], UR4 ;  /* 0x00006004083f85b2 */ /* 0x0010a20008000100 */
[----:B------:R-:W-:-:S02]  /*05b0*/  ISETP.NE.U32.AND P1, PT, RZ, UR10, PT ;  /* 0x0000000aff007c0c */ /* 0x000fc4000bf25070 */
[----:B------:R-:W-:Y:S02]  /*05c0*/  ISETP.EQ.OR P0, PT, R14, RZ, !P0 ;  /* 0x000000ff0e00720c */ /* 0x000fe40004702670 */
[----:B------:R-:W-:Y:S02]  /*05d0*/  ISETP.NE.AND.EX P1, PT, RZ, UR11, PT, P1 ;  /* 0x0000000bff007c0c */ /* 0x000fe4000bf25310 */
[----:B------:R-:W-:-:S04]  /*05e0*/  ISETP.EQ.AND P0, PT, R7, RZ, P0 ;  /* 0x000000ff0700720c */ /* 0x000fc80000702270 */
[----:B------:R-:W-:-:S04]  /*05f0*/  SEL R23, RZ, 0x1, !P0 ;  /* 0x00000001ff177807 */ /* 0x000fc80004000000 */
[----:B------:R-:W-:Y:S01]  /*0600*/  SEL R23, R23, 0x2, P3 ;  /* 0x0000000217177807 */ /* 0x000fe20001800000 */
[----:B------:R0:W2:Y:S01]  /*0610*/  @!UP1 SYNCS.EXCH.64 URZ, [UR8+0x68], UR4 ;  /* 0x00006804083f95b2 */ /* 0x0000a20008000100 */
[----:B------:R-:W-:Y:S01]  /*0620*/  NOP ;  /* 0x0000000000007918 */ /* 0x000fe20000000000 */
[----:B------:R0:W2:Y:S01]  /*0630*/  @!UP2 SYNCS.EXCH.64 URZ, [UR9+0x40], UR6 ;  /* 0x00004006093fa5b2 */ /* 0x0000a20008000100 */
[----:B------:R0:W2:Y:S01]  /*0640*/  @!UP3 SYNCS.EXCH.64 URZ, [UR9+0x48], UR6 ;  /* 0x00004806093fb5b2 */ /* 0x0000a20008000100 */
[----:B------:R0:W2:Y:S01]  /*0650*/  @!UP4 SYNCS.EXCH.64 URZ, [UR9+0x50], UR6 ;  /* 0x00005006093fc5b2 */ /* 0x0000a20008000100 */
[----:B------:R0:W2:Y:S01]  /*0660*/  @!UP5 SYNCS.EXCH.64 URZ, [UR9+0x58], UR6 ;  /* 0x00005806093fd5b2 */ /* 0x0000a20008000100 */
[----:B------:R-:W-:Y:S01]  /*0670*/  NOP ;  /* 0x0000000000007918 */ /* 0x000fe20000000000 */
[----:B--234-:R-:W-:Y:S06]  /*0680*/  BAR.SYNC.DEFER_BLOCKING 0x0 ;  /* 0x0000000000007b1d */ /* 0x01cfec0000010000 */
[----:B0-----:R-:W-:Y:S05]  /*0690*/  @!P1 BRA `(.L_x_3) ;  /* 0x00000000001c9947 */ /* 0x001fea0003800000 */
[----:B------:R-:W0:Y:S02]  /*06a0*/  LDC.64 R2, c[0x0][0x598] ;  /* 0x00016600ff027b82 */ /* 0x000e240000000a00 */
[----:B0-----:R-:W2:Y:S02]  /*06b0*/  LDG.E.64 R2, desc[UR36][R2.64] ;  /* 0x0000002402027981 */ /* 0x001ea4000c1e1b00 */
[----:B--2---:R-:W-:-:S04]  /*06c0*/  ISETP.NE.U32.AND P0, PT, R2, RZ, PT ;  /* 0x000000ff0200720c */ /* 0x004fc80003f05070 */
[----:B------:R-:W-:-:S13]  /*06d0*/  ISETP.NE.AND.EX P0, PT, R3, RZ, PT, P0 ;  /* 0x000000ff0300720c */ /* 0x000fda0003f05300 */
[----:B------:R-:W-:Y:S05]  /*06e0*/  @!P0 BRA `(.L_x_3) ;  /* 0x0000000000088947 */ /* 0x000fea0003800000 */
[----:B------:R1:W5:Y:S01]  /*06f0*/  LD.E R56, desc[UR36][R2.64] ;  /* 0x0000002402387980 */ /* 0x000362000c101900 */
[----:B------:R-:W-:Y:S05]  /*0700*/  BRA `(.L_x_4) ;  /* 0x0000000000247947 */ /* 0x000fea0003800000 */
.L_x_3:
[----:B------:R-:W-:Y:S02]  /*0710*/  ULDC.64 UR4, c[0x0][0x588] ;  /* 0x0001620000047ab9 */ /* 0x000fe40000000a00 */
[----:B------:R-:W-:-:S04]  /*0720*/  ISETP.NE.U32.AND P0, PT, RZ, UR4, PT ;  /* 0x00000004ff007c0c */ /* 0x000fc8000bf05070 */
[----:B------:R-:W-:-:S13]  /*0730*/  ISETP.NE.AND.EX P0, PT, RZ, UR5, PT, P0 ;  /* 0x00000005ff007c0c */ /* 0x000fda000bf05300 */
[----:B------:R-:W-:Y:S05]  /*0740*/  @!P0 BRA `(.L_x_5) ;  /* 0x00000000000c8947 */ /* 0x000fea0003800000 */
[----:B------:R-:W0:Y:S02]  /*0750*/  LDC.64 R56, c[0x0][0x588] ;  /* 0x00016200ff387b82 */ /* 0x000e240000000a00 */
[----:B0-----:R0:W5:Y:S01]  /*0760*/  LDG.E R56, desc[UR36][R56.64] ;  /* 0x0000002438387981 */ /* 0x001162000c1e1900 */
[----:B------:R-:W-:Y:S05]  /*0770*/  BRA `(.L_x_4) ;  /* 0x0000000000087947 */ /* 0x000fea0003800000 */
.L_x_5:
[----:B------:R-:W-:Y:S02]  /*0780*/  ULDC UR4, c[0x0][0x580] ;  /* 0x0001600000047ab9 */ /* 0x000fe40000000800 */
[----:B------:R-:W-:-:S07]  /*0790*/  IMAD.U32 R56, RZ, RZ, UR4 ;  /* 0x00000004ff387e24 */ /* 0x000fce000f8e00ff */
.L_x_4:
[----:B------:R-:W-:Y:S02]  /*07a0*/  ULDC.64 UR4, c[0x0][0x5a0] ;  /* 0x0001680000047ab9 */ /* 0x000fe40000000a00 */
[----:B------:R-:W-:-:S04]  /*07b0*/  ISETP.NE.U32.AND P0, PT, RZ, UR4, PT ;  /* 0x00000004ff007c0c */ /* 0x000fc8000bf05070 */
[----:B------:R-:W-:-:S13]  /*07c0*/  ISETP.NE.AND.EX P0, PT, RZ, UR5, PT, P0 ;  /* 0x00000005ff007c0c */ /* 0x000fda000bf05300 */
[----:B------:R-:W-:Y:S05]  /*07d0*/  @!P0 BRA `(.L_x_6) ;  /* 0x00000000001c8947 */ /* 0x000fea0003800000 */
[----:B-1----:R-:W1:Y:S02]  /*07e0*/  LDC.64 R2, c[0x0][0x5a0] ;  /* 0x00016800ff027b82 */ /* 0x002e640000000a00 */
[----:B-1----:R-:W2:Y:S02]  /*07f0*/  LDG.E.64 R2, desc[UR36][R2.64] ;  /* 0x0000002402027981 */ /* 0x002ea4000c1e1b00 */
[----:B--2---:R-:W-:-:S04]  /*0800*/  ISETP.NE.U32.AND P0, PT, R2, RZ, PT ;  /* 0x000000ff0200720c */ /* 0x004fc80003f05070 */
[----:B------:R-:W-:-:S13]  /*0810*/  ISETP.NE.AND.EX P0, PT, R3, RZ, PT, P0 ;  /* 0x000000ff0300720c */ /* 0x000fda0003f05300 */
[----:B------:R-:W-:Y:S05]  /*0820*/  @!P0 BRA `(.L_x_6) ;  /* 0x0000000000088947 */ /* 0x000fea0003800000 */
[----:B0-----:R2:W5:Y:S01]  /*0830*/  LD.E R57, desc[UR36][R2.64] ;  /* 0x0000002402397980 */ /* 0x001562000c101900 */
[----:B------:R-:W-:Y:S05]  /*0840*/  BRA `(.L_x_7) ;  /* 0x0000000000247947 */ /* 0x000fea0003800000 */
.L_x_6:
[----:B------:R-:W-:Y:S02]  /*0850*/  ULDC.64 UR4, c[0x0][0x590] ;  /* 0x0001640000047ab9 */ /* 0x000fe40000000a00 */
[----:B------:R-:W-:-:S04]  /*0860*/  ISETP.NE.U32.AND P0, PT, RZ, UR4, PT ;  /* 0x00000004ff007c0c */ /* 0x000fc8000bf05070 */
[----:B------:R-:W-:-:S13]  /*0870*/  ISETP.NE.AND.EX P0, PT, RZ, UR5, PT, P0 ;  /* 0x00000005ff007c0c */ /* 0x000fda000bf05300 */
[----:B------:R-:W-:Y:S05]  /*0880*/  @!P0 BRA `(.L_x_8) ;  /* 0x00000000000c8947 */ /* 0x000fea0003800000 */
[----:B-1----:R-:W0:Y:S02]  /*0890*/  LDC.64 R2, c[0x0][0x590] ;  /* 0x00016400ff027b82 */ /* 0x002e240000000a00 */
[----:B0-----:R0:W5:Y:S01]  /*08a0*/  LDG.E R57, desc[UR36][R2.64] ;  /* 0x0000002402397981 */ /* 0x001162000c1e1900 */
[----:B------:R-:W-:Y:S05]  /*08b0*/  BRA `(.L_x_7) ;  /* 0x0000000000087947 */ /* 0x000fea0003800000 */
.L_x_8:
[----:B------:R-:W-:Y:S02]  /*08c0*/  ULDC UR4, c[0x0][0x584] ;  /* 0x0001610000047ab9 */ /* 0x000fe40000000800 */
[----:B0-----:R-:W-:-:S07]  /*08d0*/  IMAD.U32 R57, RZ, RZ, UR4 ;  /* 0x00000004ff397e24 */ /* 0x001fce000f8e00ff */
.L_x_7:
[----:B012---:R-:W0:Y:S01]  /*08e0*/  LDC R2, c[0x0][0x65c] ;  /* 0x00019700ff027b82 */ /* 0x007e220000000800 */
[----:B------:R-:W1:Y:S01]  /*08f0*/  S2R R15, SR_CTAID.Y ;  /* 0x00000000000f7919 */ /* 0x000e620000002600 */
[----:B------:R-:W-:Y:S01]  /*0900*/  ULDC UR6, c[0x0][0x28c] ;  /* 0x0000a30000067ab9 */ /* 0x000fe20000000800 */
[----:B------:R-:W-:Y:S01]  /*0910*/  ISETP.NE.AND P0, PT, R7, 0x2, PT ;  /* 0x000000020700780c */ /* 0x000fe20003f05270 */
[----:B------:R-:W-:Y:S01]  /*0920*/  UIADD3 UR6, UR6, 0x7f, URZ ;  /* 0x0000007f06067890 */ /* 0x000fe2000fffe03f */
[----:B------:R-:W2:Y:S01]  /*0930*/  S2R R6, SR_CTAID.X ;  /* 0x0000000000067919 */ /* 0x000ea20000002500 */
[----:B------:R-:W-:Y:S01]  /*0940*/  UMOV UR38, URZ ;  /* 0x0000003f00267c82 */ /* 0x000fe20008000000 */
[----:B------:R-:W-:Y:S01]  /*0950*/  UMOV UR39, URZ ;  /* 0x0000003f00277c82 */ /* 0x000fe20008000000 */
[----:B------:R-:W-:Y:S01]  /*0960*/  USHF.R.S32.HI UR7, URZ, 0x1f, UR6 ;  /* 0x0000001f3f077899 */ /* 0x000fe20008011406 */
[----:B------:R-:W-:-:S03]  /*0970*/  ULDC.64 UR8, c[0x0][0x650] ;  /* 0x0001940000087ab9 */ /* 0x000fc60000000a00 */
[----:B------:R-:W-:-:S04]  /*0980*/  ULEA.HI UR7, UR7, UR6, URZ, 0x7 ;  /* 0x0000000607077291 */ /* 0x000fc8000f8f383f */
[----:B------:R-:W-:Y:S01]  /*0990*/  USHF.R.S32.HI UR40, URZ, 0x7, UR7 ;  /* 0x000000073f287899 */ /* 0x000fe20008011407 */
[----:B0-----:R-:W-:-:S13]  /*09a0*/  ISETP.NE.AND P1, PT, R2, 0x1, PT ;  /* 0x000000010200780c */ /* 0x001fda0003f25270 */
[----:B------:R-:W2:Y:S01]  /*09b0*/  @P1 LDC R17, c[0x0][0x10] ;  /* 0x00000400ff111b82 */ /* 0x000ea20000000800 */
[----:B-1----:R-:W-:Y:S02]  /*09c0*/  @P1 IMAD.MOV.U32 R8, RZ, RZ, R15 ;  /* 0x000000ffff081224 */ /* 0x002fe400078e000f */
[----:B------:R-:W-:Y:S02]  /*09d0*/  @P1 IMAD.MOV.U32 R9, RZ, RZ, RZ ;  /* 0x000000ffff091224 */ /* 0x000fe400078e00ff */
[----:B------:R-:W-:-:S03]  /*09e0*/  @P1 IMAD.MOV.U32 R7, RZ, RZ, RZ ;  /* 0x000000ffff071224 */ /* 0x000fc600078e00ff */
[----:B------:R-:W0:Y:S01]  /*09f0*/  @!P1 LDC R3, c[0x0][0xc] ;  /* 0x00000300ff039b82 */ /* 0x000e220000000800 */
[----:B------:R-:W-:Y:S01]  /*0a00*/  ULDC UR4, c[0x0][0xc] ;  /* 0x0000030000047ab9 */ /* 0x000fe20000000800 */
[----:B------:R-:W-:Y:S02]  /*0a10*/  ULDC UR5, c[0x0][0x10] ;  /* 0x0000040000057ab9 */ /* 0x000fe40000000800 */
[----:B------:R-:W-:-:S04]  /*0a20*/  UIMAD.WIDE.U32 UR4, UR4, UR5, URZ ;  /* 0x00000005040472a5 */ /* 0x000fc8000f8e003f */
[----:B------:R-:W1:Y:S01]  /*0a30*/  LDC R0, c[0x0][0x14] ;  /* 0x00000500ff007b82 */ /* 0x000e620000000800 */
[----:B--2---:R-:W-:-:S04]  /*0a40*/  @P1 IMAD.WIDE.U32 R16, R6, R17, R8 ;  /* 0x0000001106101225 */ /* 0x004fc800078e0008 */
[----:B------:R-:W-:Y:S02]  /*0a50*/  @P1 IMAD.IADD R17, R17, 0x1, R7 ;  /* 0x0000000111111824 */ /* 0x000fe400078e0207 */
[----:B------:R-:W-:Y:S02]  /*0a60*/  IMAD.MOV.U32 R7, RZ, RZ, RZ ;  /* 0x000000ffff077224 */ /* 0x000fe400078e00ff */
[----:B0-----:R-:W-:-:S04]  /*0a70*/  @!P1 IMAD.WIDE.U32 R8, R3, R15, R6 ;  /* 0x0000000f03089225 */ /* 0x001fc800078e0006 */
[----:B------:R-:W-:Y:S02]  /*0a80*/  @!P1 IMAD.MOV.U32 R16, RZ, RZ, R8 ;  /* 0x000000ffff109224 */ /* 0x000fe400078e0008 */
[----:B-1----:R-:W-:-:S04]  /*0a90*/  IMAD.WIDE.U32 R10, R0, UR4, RZ ;  /* 0x00000004000a7c25 */ /* 0x002fc8000f8e00ff */
[----:B------:R-:W-:Y:S01]  /*0aa0*/  IMAD R3, R0, UR5, RZ ;  /* 0x0000000500037c24 */ /* 0x000fe2000f8e02ff */
[----:B------:R0:W-:Y:S01]  /*0ab0*/  STL.64 [R1], R10 ;  /* 0x0000000a01007387 */ /* 0x0001e20000100a00 */
[----:B------:R-:W-:Y:S02]  /*0ac0*/  @!P1 IMAD.MOV.U32 R17, RZ, RZ, R9 ;  /* 0x000000ffff119224 */ /* 0x000fe400078e0009 */
[----:B------:R-:W-:Y:S01]  /*0ad0*/  IMAD.IADD R0, R11, 0x1, R3 ;  /* 0x000000010b007824 */ /* 0x000fe200078e0203 */
[----:B------:R-:W-:Y:S06]  /*0ae0*/  @P0 BRA `(.L_x_9) ;  /* 0x0000000000200947 */ /* 0x000fec0003800000 */
[----:B------:R-:W-:Y:S01]  /*0af0*/  UISETP.GE.U32.AND UP0, UPT, UR40, 0x3, UPT ;  /* 0x000000032800788c */ /* 0x000fe2000bf06070 */
[----:B------:R-:W-:Y:S01]  /*0b00*/  IADD3 R16, P0, R16, R10, RZ ;  /* 0x0000000a10107210 */ /* 0x000fe20007f1e0ff */
[----:B------:R-:W-:Y:S01]  /*0b10*/  UIMAD.WIDE.U32 UR4, UR40, -0x55555555, URZ ;  /* 0xaaaaaaab280478a5 */ /* 0x000fe2000f8e003f */
[----:B------:R-:W-:-:S03]  /*0b20*/  UMOV UR39, URZ ;  /* 0x0000003f00277c82 */ /* 0x000fc60008000000 */
[----:B------:R-:W-:Y:S01]  /*0b30*/  USHF.R.U32.HI UR4, URZ, 0x1, UR5 ;  /* 0x000000013f047899 */ /* 0x000fe20008011605 */
[----:B------:R-:W-:-:S03]  /*0b40*/  IMAD.X R17, R0, 0x1, R17, P0 ;  /* 0x0000000100117824 */ /* 0x000fc600000e0611 */
[----:B------:R-:W-:Y:S02]  /*0b50*/  UIMAD UR38, UR4, -0x3, UR40 ;  /* 0xfffffffd042678a4 */ /* 0x000fe4000f8e0228 */
[----:B------:R-:W-:-:S12]  /*0b60*/  @UP0 ULOP3.LUT UR39, UR4, 0x1, URZ, 0xc0, !UPT ;  /* 0x0000000104270892 */ /* 0x000fd8000f8ec03f */
.L_x_9:
[----:B------:R-:W-:Y:S01]  /*0b70*/  ISETP.GE.U32.AND P0, PT, R16, UR8, PT ;  /* 0x0000000810007c0c */ /* 0x000fe2000bf06070 */
[----:B------:R-:W-:Y:S01]  /*0b80*/  IMAD.MOV.U32 R22, RZ, RZ, -0x1 ;  /* 0xffffffffff167424 */ /* 0x000fe200078e00ff */
[----:B------:R-:W-:Y:S01]  /*0b90*/  PRMT R3, RZ, 0x7610, R3 ;  /* 0x00007610ff037816 */ /* 0x000fe20000000003 */
[----:B------:R-:W-:Y:S01]  /*0ba0*/  IMAD.MOV.U32 R18, RZ, RZ, -0x1 ;  /* 0xffffffffff127424 */ /* 0x000fe200078e00ff */
[----:B------:R-:W-:Y:S01]  /*0bb0*/  ISETP.GE.U32.AND.EX P0, PT, R17, UR9, PT, P0 ;  /* 0x0000000911007c0c */ /* 0x000fe2000bf06100 */
[----:B------:R-:W-:-:S12]  /*0bc0*/  IMAD.MOV.U32 R19, RZ, RZ, -0x1 ;  /* 0xffffffffff137424 */ /* 0x000fd800078e00ff */
[----:B------:R-:W-:Y:S05]  /*0bd0*/  @P0 BRA `(.L_x_10) ;  /* 0x0000000400580947 */ /* 0x000fea0003800000 */
[----:B------:R-:W1:Y:S01]  /*0be0*/  LDC.64 R20, c[0x0][0x628] ;  /* 0x00018a00ff147b82 */ /* 0x000e620000000a00 */
[----:B------:R-:W-:Y:S02]  /*0bf0*/  IMAD.MOV.U32 R8, RZ, RZ, R16 ;  /* 0x000000ffff087224 */ /* 0x000fe400078e0010 */
[----:B------:R-:W-:-:S05]  /*0c00*/  IMAD.MOV.U32 R9, RZ, RZ, R17 ;  /* 0x000000ffff097224 */ /* 0x000fca00078e0011 */
[----:B------:R-:W2:Y:S08]  /*0c10*/  LDC R18, c[0x0][0x630] ;  /* 0x00018c00ff127b82 */ /* 0x000eb00000000800 */
[----:B------:R-:W3:Y:S01]  /*0c20*/  LDC.64 R24, c[0x0][0x620] ;  /* 0x00018800ff187b82 */ /* 0x000ee20000000a00 */
[----:B-1----:R-:W-:-:S04]  /*0c30*/  ISETP.NE.U32.AND P0, PT, R20, RZ, PT ;  /* 0x000000ff1400720c */ /* 0x002fc80003f05070 */
[----:B------:R-:W-:-:S13]  /*0c40*/  ISETP.NE.AND.EX P0, PT, R21, RZ, PT, P0 ;  /* 0x000000ff1500720c */ /* 0x000fda0003f05300 */
[----:B--23--:R-:W-:Y:S05]  /*0c50*/  @!P0 BRA `(.L_x_11) ;  /* 0x0000000000288947 */ /* 0x00cfea0003800000 */
[----:B------:R-:W1:Y:S02]  /*0c60*/  LDC R3, c[0x0][0x634] ;  /* 0x00018d00ff037b82 */ /* 0x000e640000000800 */
[----:B-1----:R-:W-:-:S05]  /*0c70*/  IADD3 R3, P0, R16, R3, RZ ;  /* 0x0000000310037210 */ /* 0x002fca0007f1e0ff */
[----:B------:R-:W-:-:S04]  /*0c80*/  IMAD.X R19, RZ, RZ, R17, P0 ;  /* 0x000000ffff137224 */ /* 0x000fc800000e0611 */
[----:B------:R-:W-:-:S04]  /*0c90*/  IMAD.WIDE.U32 R8, R19, R20, RZ ;  /* 0x0000001413087225 */ /* 0x000fc800078e00ff */
[----:B0-----:R-:W-:-:S04]  /*0ca0*/  IMAD.WIDE.U32 R10, P0, R3, R21, R8 ;  /* 0x00000015030a7225 */ /* 0x001fc80007800008 */
[----:B------:R-:W-:-:S04]  /*0cb0*/  IMAD.WIDE.U32 R8, R3, R20, RZ ;  /* 0x0000001403087225 */ /* 0x000fc800078e00ff */
[----:B------:R-:W-:Y:S01]  /*0cc0*/  IMAD.X R13, RZ, RZ, RZ, P0 ;  /* 0x000000ffff0d7224 */ /* 0x000fe200000e06ff */
[----:B------:R-:W-:Y:S01]  /*0cd0*/  IADD3 RZ, P0, R9, R10, RZ ;  /* 0x0000000a09ff7210 */ /* 0x000fe20007f1e0ff */
[----:B------:R-:W-:-:S04]  /*0ce0*/  IMAD.MOV.U32 R12, RZ, RZ, R11 ;  /* 0x000000ffff0c7224 */ /* 0x000fc800078e000b */
[----:B------:R-:W-:-:S08]  /*0cf0*/  IMAD.WIDE.U32.X R8, R19, R21, R12, P0 ;  /* 0x0000001513087225 */ /* 0x000fd000000e040c */
.L_x_11:
[-CC-:B------:R-:W-:Y:S01]  /*0d00*/  SHF.R.U64 R30, R8, R18.reuse, R9.reuse ;  /* 0x00000012081e7219 */ /* 0x180fe20000001209 */
[----:B------:R-:W1:Y:S01]  /*0d10*/  LDC R12, c[0x0][0x618] ;  /* 0x00018600ff0c7b82 */ /* 0x000e620000000800 */
[----:B------:R-:W-:Y:S01]  /*0d20*/  SHF.R.U32.HI R7, RZ, R18, R9 ;  /* 0x00000012ff077219 */ /* 0x000fe20000011609 */
[----:B------:R-:W-:Y:S01]  /*0d30*/  ULDC UR4, c[0x0][0x150] ;  /* 0x0000540000047ab9 */ /* 0x000fe20000000800 */
[----:B0-----:R-:W-:Y:S02]  /*0d40*/  IADD3 R11, P0, RZ, -R30, RZ ;  /* 0x8000001eff0b7210 */ /* 0x001fe40007f1e0ff */
[----:B------:R-:W-:-:S03]  /*0d50*/  I2FP.F32.U32 R3, R6 ;  /* 0x0000000600037245 */ /* 0x000fc60000201000 */
[----:B------:R-:W0:Y:S01]  /*0d60*/  LDC.64 R26, c[0x0][0x640] ;  /* 0x00019000ff1a7b82 */ /* 0x000e220000000a00 */
[----:B------:R-:W-:Y:S02]  /*0d70*/  IMAD.X R13, RZ, RZ, ~R7, P0 ;  /* 0x000000ffff0d7224 */ /* 0x000fe400000e0e07 */
[----:B------:R-:W-:Y:S01]  /*0d80*/  FMUL R3, R3, UR4 ;  /* 0x0000000403037c20 */ /* 0x000fe20008400000 */
[----:B------:R-:W-:Y:S01]  /*0d90*/  IMAD.WIDE.U32 R8, R11, R24, R16 ;  /* 0x000000180b087225 */ /* 0x000fe200078e0010 */
[----:B------:R-:W-:-:S03]  /*0da0*/  ULDC UR4, c[0x0][0x154] ;  /* 0x0000550000047ab9 */ /* 0x000fc60000000800 */
[----:B------:R-:W-:Y:S01]  /*0db0*/  IMAD R10, R13, R24, RZ ;  /* 0x000000180d0a7224 */ /* 0x000fe200078e02ff */
[----:B------:R-:W2:Y:S01]  /*0dc0*/  LDC R7, c[0x0][0x144] ;  /* 0x00005100ff077b82 */ /* 0x000ea20000000800 */
[----:B------:R-:W3:Y:S02]  /*0dd0*/  F2I.U32.TRUNC.NTZ R3, R3 ;  /* 0x0000000300037305 */ /* 0x000ee4000020f000 */
[----:B------:R-:W-:-:S04]  /*0de0*/  IMAD R11, R11, R25, R10 ;  /* 0x000000190b0b7224 */ /* 0x000fc800078e020a */
[----:B------:R-:W-:Y:S01]  /*0df0*/  IMAD.IADD R9, R9, 0x1, R11 ;  /* 0x0000000109097824 */ /* 0x000fe200078e020b */
[----:B------:R-:W4:Y:S01]  /*0e00*/  LDC R18, c[0x0][0x608] ;  /* 0x00018200ff127b82 */ /* 0x000f220000000800 */
[----:B------:R-:W-:-:S03]  /*0e10*/  IMAD.MOV.U32 R11, RZ, RZ, -0x1 ;  /* 0xffffffffff0b7424 */ /* 0x000fc600078e00ff */
[-C--:B-1----:R-:W-:Y:S02]  /*0e20*/  SHF.R.U64 R22, R8, R12.reuse, R9 ;  /* 0x0000000c08167219 */ /* 0x082fe40000001209 */
[----:B------:R-:W-:Y:S02]  /*0e30*/  I2FP.F32.U32 R8, R15 ;  /* 0x0000000f00087245 */ /* 0x000fe40000201000 */
[----:B------:R-:W1:Y:S01]  /*0e40*/  LDC R24, c[0x0][0x658] ;  /* 0x00019600ff187b82 */ /* 0x000e620000000800 */
[----:B0-----:R-:W-:Y:S01]  /*0e50*/  ISETP.NE.U32.AND P0, PT, R26, RZ, PT ;  /* 0x000000ff1a00720c */ /* 0x001fe20003f05070 */
[----:B---3--:R-:W-:Y:S01]  /*0e60*/  IMAD.MOV R10, RZ, RZ, -R3 ;  /* 0x000000ffff0a7224 */ /* 0x008fe200078e0a03 */
[----:B------:R-:W-:Y:S01]  /*0e70*/  SHF.R.U32.HI R9, RZ, R12, R9 ;  /* 0x0000000cff097219 */ /* 0x000fe20000011609 */
[----:B------:R-:W-:Y:S01]  /*0e80*/  FMUL R8, R8, UR4 ;  /* 0x0000000408087c20 */ /* 0x000fe20008400000 */
[----:B------:R-:W-:-:S03]  /*0e90*/  ISETP.NE.AND.EX P0, PT, R27, RZ, PT, P0 ;  /* 0x000000ff1b00720c */ /* 0x000fc60003f05300 */
[----:B------:R-:W0:Y:S01]  /*0ea0*/  LDC R20, c[0x0][0x148] ;  /* 0x00005200ff147b82 */ /* 0x000e220000000800 */
[----:B--2---:R-:W-:-:S07]  /*0eb0*/  IMAD R3, R7, R10, R6 ;  /* 0x0000000a07037224 */ /* 0x004fce00078e0206 */
[----:B------:R-:W2:Y:S01]  /*0ec0*/  LDC R21, c[0x0][0x600] ;  /* 0x00018000ff157b82 */ /* 0x000ea20000000800 */
[-CC-:B----4-:R-:W-:Y:S02]  /*0ed0*/  SHF.R.U64 R32, R22, R18.reuse, R9.reuse ;  /* 0x0000001216207219 */ /* 0x190fe40000001209 */
[----:B------:R-:W-:Y:S01]  /*0ee0*/  SHF.R.U32.HI R7, RZ, R18, R9 ;  /* 0x00000012ff077219 */ /* 0x000fe20000011609 */
[----:B------:R-:W-:Y:S01]  /*0ef0*/  IMAD.MOV.U32 R9, RZ, RZ, 0x1 ;  /* 0x00000001ff097424 */ /* 0x000fe200078e00ff */
[----:B------:R3:W4:Y:S03]  /*0f00*/  F2I.U32.TRUNC.NTZ R18, R8 ;  /* 0x0000000800127305 */ /* 0x000726000020f000 */
[----:B------:R-:W0:Y:S01]  /*0f10*/  LDC R25, c[0x0][0x648] ;  /* 0x00019200ff197b82 */ /* 0x000e220000000800 */
[-C--:B-1----:R-:W-:Y:S02]  /*0f20*/  SHF.L.U32 R6, R11, R24.reuse, RZ ;  /* 0x000000180b067219 */ /* 0x082fe400000006ff */
[----:B------:R-:W-:-:S02]  /*0f30*/  SHF.R.U64 R34, R32, R24, R7 ;  /* 0x0000001820227219 */ /* 0x000fc40000001207 */
[----:B------:R-:W-:Y:S02]  /*0f40*/  LOP3.LUT R13, RZ, R6, RZ, 0x33, !PT ;  /* 0x00000006ff0d7212 */ /* 0x000fe400078e33ff */
[-C--:B------:R-:W-:Y:S01]  /*0f50*/  SHF.R.U32.HI R7, RZ, R24.reuse, R7 ;  /* 0x00000018ff077219 */ /* 0x080fe20000011607 */
[----:B------:R-:W1:Y:S01]  /*0f60*/  LDC R29, c[0x0][0x638] ;  /* 0x00018e00ff1d7b82 */ /* 0x000e620000000800 */
[----:B------:R-:W-:Y:S01]  /*0f70*/  SHF.L.U32 R12, R9, R24, RZ ;  /* 0x00000018090c7219 */ /* 0x000fe200000006ff */
[----:B------:R-:W-:-:S06]  /*0f80*/  IMAD.MOV.U32 R6, RZ, RZ, R34 ;  /* 0x000000ffff067224 */ /* 0x000fcc00078e0022 */
[----:B------:R-:W0:Y:S01]  /*0f90*/  LDC R28, c[0x0][0x610] ;  /* 0x00018400ff1c7b82 */ /* 0x000e220000000800 */
[----:B---34-:R-:W-:Y:S05]  /*0fa0*/  @!P0 BRA `(.L_x_12) ;  /* 0x0000000000288947 */ /* 0x018fea0003800000 */
[----:B------:R-:W3:Y:S02]  /*0fb0*/  LDC R11, c[0x0][0x64c] ;  /* 0x00019300ff0b7b82 */ /* 0x000ee40000000800 */
[----:B---3--:R-:W-:-:S05]  /*0fc0*/  IADD3 R11, P0, R34, R11, RZ ;  /* 0x0000000b220b7210 */ /* 0x008fca0007f1e0ff */
[----:B------:R-:W-:-:S04]  /*0fd0*/  IMAD.X R19, RZ, RZ, R7, P0 ;  /* 0x000000ffff137224 */ /* 0x000fc800000e0607 */
[----:B------:R-:W-:-:S04]  /*0fe0*/  IMAD.WIDE.U32 R6, R19, R26, RZ ;  /* 0x0000001a13067225 */ /* 0x000fc800078e00ff */
[----:B------:R-:W-:-:S04]  /*0ff0*/  IMAD.WIDE.U32 R8, P0, R11, R27, R6 ;  /* 0x0000001b0b087225 */ /* 0x000fc80007800006 */
[----:B------:R-:W-:-:S04]  /*1000*/  IMAD.WIDE.U32 R6, R11, R26, RZ ;  /* 0x0000001a0b067225 */ /* 0x000fc800078e00ff */
[----:B------:R-:W-:Y:S01]  /*1010*/  IMAD.X R11, RZ, RZ, RZ, P0 ;  /* 0x000000ffff0b7224 */ /* 0x000fe200000e06ff */
[----:B------:R-:W-:Y:S01]  /*1020*/  IADD3 RZ, P0, R7, R8, RZ ;  /* 0x0000000807ff7210 */ /* 0x000fe20007f1e0ff */
[----:B------:R-:W-:-:S04]  /*1030*/  IMAD.MOV.U32 R10, RZ, RZ, R9 ;  /* 0x000000ffff0a7224 */ /* 0x000fc800078e0009 */
[----:B------:R-:W-:-:S08]  /*1040*/  IMAD.WIDE.U32.X R6, R19, R27, R10, P0 ;  /* 0x0000001b13067225 */ /* 0x000fd000000e040a */
.L_x_12:
[----:B0-----:R-:W-:Y:S01]  /*1050*/  SHF.R.U64 R6, R6, R25, R7 ;  /* 0x0000001906067219 */ /* 0x001fe20000001207 */
[----:B--2---:R-:W-:Y:S01]  /*1060*/  VIADD R7, R21, 0xffffffff ;  /* 0xffffffff15077836 */ /* 0x004fe20000000000 */
[----:B------:R-:W-:Y:S01]  /*1070*/  LOP3.LUT R13, R32, R13, RZ, 0xc0, !PT ;  /* 0x0000000d200d7212 */ /* 0x000fe200078ec0ff */
[----:B------:R-:W-:Y:S02]  /*1080*/  IMAD.MOV R18, RZ, RZ, -R18 ;  /* 0x000000ffff127224 */ /* 0x000fe400078e0a12 */
[----:B------:R-:W-:Y:S01]  /*1090*/  IMAD.MOV R8, RZ, RZ, -R6 ;  /* 0x000000ffff087224 */ /* 0x000fe200078e0a06 */
[----:B------:R-:W-:Y:S01]  /*10a0*/  LOP3.LUT R7, R22, R7, RZ, 0xc0, !PT ;  /* 0x0000000716077212 */ /* 0x000fe200078ec0ff */
[----:B------:R-:W-:Y:S02]  /*10b0*/  IMAD R12, R12, R6, R13 ;  /* 0x000000060c0c7224 */ /* 0x000fe400078e020d */
[----:B------:R-:W-:Y:S02]  /*10c0*/  @P1 IMAD R3, R20, R18, R15 ;  /* 0x0000001214031224 */ /* 0x000fe400078e020f */
[----:B-1----:R-:W-:-:S02]  /*10d0*/  IMAD R6, R8, R29, R34 ;  /* 0x0000001d08067224 */ /* 0x002fc400078e0222 */
[----:B------:R-:W-:Y:S02]  /*10e0*/  IMAD R22, R12, R28, R3 ;  /* 0x0000001c0c167224 */ /* 0x000fe400078e0203 */
[----:B------:R-:W-:Y:S02]  /*10f0*/  IMAD R7, R6, R21, R7 ;  /* 0x0000001506077224 */ /* 0x000fe400078e0207 */
[----:B------:R-:W-:Y:S02]  /*1100*/  IMAD.MOV.U32 R3, RZ, RZ, 0x1 ;  /* 0x00000001ff037424 */ /* 0x000fe400078e00ff */
[----:B------:R-:W-:Y:S01]  /*1110*/  IMAD.MOV.U32 R19, RZ, RZ, R30 ;  /* 0x000000ffff137224 */ /* 0x000fe200078e001e */
[----:B------:R-:W-:Y:S02]  /*1120*/  SEL R18, R7, R22, !P1 ;  /* 0x0000001607127207 */ /* 0x000fe40004800000 */
[----:B------:R-:W-:-:S07]  /*1130*/  SEL R22, R22, R7, !P1 ;  /* 0x0000000716167207 */ /* 0x000fce0004800000 */
.L_x_10:
[----:B------:R-:W-:Y:S05]  /*1140*/  @!P2 BRA `(.L_x_13) ;  /* 0x0000003800cca947 */ /* 0x000fea0003800000 */
[----:B------:R-:W-:-:S13]  /*1150*/  ISETP.GT.U32.AND P0, PT, R31, 0x1, PT ;  /* 0x000000011f00780c */ /* 0x000fda0003f04070 */
[----:B------:R-:W-:Y:S05]  /*1160*/  @P0 EXIT ;  /* 0x000000000000094d */ /* 0x000fea0003800000 */
.L_x_14:
[----:B------:R-:W-:-:S08]  /*1170*/  NOP ;  /* 0x0000000000007918 */ /* 0x000fd00000000000 */
[----:B------:R-:W1:Y:S02]  /*1180*/  USETMAXREG.TRY_ALLOC.CTAPOOL UP0, 0xe8 ;  /* 0x000000e8000079c8 */ /* 0x000e640008000600 */
[----:B-1----:R-:W-:-:S13]  /*1190*/  PLOP3.LUT P0, PT, PT, PT, UP0, 0x80, 0x0 ;  /* 0x000000000000781c */ /* 0x002fda0003f0f008 */
[----:B------:R-:W-:Y:S05]  /*11a0*/  @!P0 BRA `(.L_x_14) ;  /* 0xfffffffc00f08947 */ /* 0x000fea000383ffff */
[----:B------:R-:W-:-:S13]  /*11b0*/  LOP3.LUT P0, RZ, R3, 0xff, RZ, 0xc0, !PT ;  /* 0x000000ff03ff7812 */ /* 0x000fda000780c0ff */
[----:B------:R-:W-:Y:S05]  /*11c0*/  @!P0 EXIT ;  /* 0x000000000000894d */ /* 0x000fea0003800000 */
[----:B------:R-:W2:Y:S01]  /*11d0*/  LDL.64 R8, [R1] ;  /* 0x0000000001087983 */ /* 0x000ea20000100a00 */
[----:B------:R-:W-:Y:S01]  /*11e0*/  SHF.R.S32.HI R4, RZ, 0x1f, R5 ;  /* 0x0000001fff047819 */ /* 0x000fe20000011405 */
[----:B------:R-:W1:Y:S01]  /*11f0*/  S2UR UR4, SR_CgaCtaId ;  /* 0x00000000000479c3 */ /* 0x000e620000008800 */
[----:B------:R-:W-:Y:S01]  /*1200*/  UMOV UR41, 0x400 ;  /* 0x0000040000297882 */ /* 0x000fe20000000000 */
[----:B------:R-:W-:Y:S01]  /*1210*/  UISETP.LT.AND UP0, UPT, UR40, 0x1, UPT ;  /* 0x000000012800788c */ /* 0x000fe2000bf01270 */
[CC--:B------:R-:W-:Y:S01]  /*1220*/  LEA.HI R3, R4.reuse, R5.reuse, RZ, 0x2 ;  /* 0x0000000504037211 */ /* 0x0c0fe200078f10ff */
[----:B------:R-:W-:Y:S01]  /*1230*/  UIADD3 UR5, UR43, -0x1, URZ ;  /* 0xffffffff2b057890 */ /* 0x000fe2000fffe03f */
[----:B------:R-:W-:Y:S01]  /*1240*/  LEA.HI R4, R4, R5, RZ, 0x5 ;  /* 0x0000000504047211 */ /* 0x000fe200078f28ff */
[----:B------:R-:W-:Y:S01]  /*1250*/  USEL UR42, UR40, 0x1, UP0 ;  /* 0x00000001282a7887 */ /* 0x000fe20008000000 */
[--C-:B------:R-:W-:Y:S01]  /*1260*/  SHF.R.S32.HI R58, RZ, 0x2, R3.reuse ;  /* 0x00000002ff3a7819 */ /* 0x100fe20000011403 */
[----:B------:R-:W3:Y:S01]  /*1270*/  LDC R64, c[0x0][0x658] ;  /* 0x00019600ff407b82 */ /* 0x000ee20000000800 */
[----:B------:R-:W-:Y:S01]  /*1280*/  SHF.R.S32.HI R7, RZ, 0x1f, R3 ;  /* 0x0000001fff077819 */ /* 0x000fe20000011403 */
[----:B------:R-:W-:Y:S01]  /*1290*/  UISETP.NE.AND UP0, UPT, UR5, URZ, UPT ;  /* 0x0000003f0500728c */ /* 0x000fe2000bf05270 */
[----:B------:R-:W-:Y:S01]  /*12a0*/  LOP3.LUT R6, R3, 0xfffffffc, RZ, 0xc0, !PT ;  /* 0xfffffffc03067812 */ /* 0x000fe200078ec0ff */
[----:B------:R-:W-:Y:S01]  /*12b0*/  ULDC UR8, c[0x0][0x284] ;  /* 0x0000a10000087ab9 */ /* 0x000fe20000000800 */
[----:B------:R-:W-:Y:S01]  /*12c0*/  LEA.HI R7, R7, R58, RZ, 0x3 ;  /* 0x0000003a07077211 */ /* 0x000fe200078f18ff */
[----:B------:R-:W-:Y:S01]  /*12d0*/  USEL UR7, URZ, 0x1, UP0 ;  /* 0x000000013f077887 */ /* 0x000fe20008000000 */
[----:B------:R-:W-:Y:S01]  /*12e0*/  SHF.R.S32.HI R3, RZ, 0x5, R4 ;  /* 0x00000005ff037819 */ /* 0x000fe20000011404 */
[----:B------:R-:W4:Y:S01]  /*12f0*/  LDC.64 R62, c[0x0][0x5c8] ;  /* 0x00017200ff3e7b82 */ /* 0x000f220000000a00 */
[----:B------:R-:W-:Y:S01]  /*1300*/  LOP3.LUT R7, R7, 0xfffffff8, RZ, 0xc0, !PT ;  /* 0xfffffff807077812 */ /* 0x000fe200078ec0ff */
[----:B------:R-:W-:Y:S01]  /*1310*/  IMAD.IADD R6, R5, 0x1, -R6 ;  /* 0x0000000105067824 */ /* 0x000fe200078e0a06 */
[----:B------:R-:W-:Y:S01]  /*1320*/  LOP3.LUT R72, R23, 0x1, RZ, 0xfc, !PT ;  /* 0x0000000117487812 */ /* 0x000fe200078efcff */
[----:B------:R-:W-:Y:S01]  /*1330*/  IMAD.MOV.U32 R5, RZ, RZ, 0x1 ;  /* 0x00000001ff057424 */ /* 0x000fe200078e00ff */
[----:B------:R-:W-:Y:S01]  /*1340*/  USHF.L.U32 UR47, UR40, 0x1, URZ ;  /* 0x00000001282f7899 */ /* 0x000fe2000800063f */
[----:B------:R-:W-:Y:S01]  /*1350*/  IMAD.IADD R58, R58, 0x1, -R7 ;  /* 0x000000013a3a7824 */ /* 0x000fe200078e0a07 */
[----:B------:R-:W-:Y:S01]  /*1360*/  UIADD3 UR42, -UR42, UR40, URZ ;  /* 0x000000282a2a7290 */ /* 0x000fe2000fffe13f */
[----:B------:R-:W0:Y:S01]  /*1370*/  LDC R65, c[0x0][0x288] ;  /* 0x0000a200ff417b82 */ /* 0x000e220000000800 */
[----:B-1----:R-:W-:Y:S01]  /*1380*/  ULEA UR41, UR4, UR41, 0x18 ;  /* 0x0000002904297291 */ /* 0x002fe2000f8ec03f */
[C-C-:B------:R-:W-:Y:S01]  /*1390*/  IMAD R69, R3.reuse, -0x10, -R58.reuse ;  /* 0xfffffff003457824 */ /* 0x140fe200078e0a3a */
[--C-:B------:R-:W-:Y:S01]  /*13a0*/  SHF.R.S32.HI R59, RZ, 0x1f, R58.reuse ;  /* 0x0000001fff3b7819 */ /* 0x100fe2000001143a */
[----:B------:R-:W-:Y:S01]  /*13b0*/  USHF.L.U32 UR4, UR5, 0x3, URZ ;  /* 0x0000000305047899 */ /* 0x000fe2000800063f */
[----:B------:R-:W-:Y:S01]  /*13c0*/  IMAD.SHL.U32 R60, R6, 0x2, RZ ;  /* 0x00000002063c7824 */ /* 0x000fe200078e00ff */
[----:B------:R-:W-:Y:S01]  /*13d0*/  UIADD3 UR5, UR41, 0x100, URZ ;  /* 0x0000010029057890 */ /* 0x000fe2000fffe03f */
[----:B------:R-:W-:Y:S01]  /*13e0*/  IMAD.U32 R73, RZ, RZ, UR7 ;  /* 0x00000007ff497e24 */ /* 0x000fe2000f8e00ff */
[----:B------:R-:W1:Y:S01]  /*13f0*/  LDC R67, c[0x0][0x600] ;  /* 0x00018000ff437b82 */ /* 0x000e620000000800 */
[----:B------:R-:W-:Y:S01]  /*1400*/  IMAD.WIDE R58, R3, 0x10, R58 ;  /* 0x00000010033a7825 */ /* 0x000fe200078e023a */
[----:B------:R-:W-:Y:S01]  /*1410*/  UIADD3 UR6, UR41, 0xc100, URZ ;  /* 0x0000c10029067890 */ /* 0x000fe2000fffe03f */
[----:B------:R-:W-:Y:S01]  /*1420*/  SHF.R.S32.HI R61, RZ, 0x1f, R60 ;  /* 0x0000001fff3d7819 */ /* 0x000fe2000001143c */
[----:B------:R-:W-:Y:S01]  /*1430*/  USHF.R.U32.HI UR5, URZ, 0x4, UR5 ;  /* 0x000000043f057899 */ /* 0x000fe20008011605 */
[----:B------:R-:W-:Y:S01]  /*1440*/  IMAD.MOV.U32 R3, RZ, RZ, -0x1 ;  /* 0xffffffffff037424 */ /* 0x000fe200078e00ff */
[----:B------:R-:W-:Y:S01]  /*1450*/  USHF.R.U32.HI UR6, URZ, 0x4, UR6 ;  /* 0x000000043f067899 */ /* 0x000fe20008011606 */
[----:B------:R-:W-:Y:S01]  /*1460*/  VIADD R69, R69, UR8 ;  /* 0x0000000845457c36 */ /* 0x000fe20008000000 */
[----:B------:R-:W-:Y:S01]  /*1470*/  UIADD3 UR48, UR41, 0x40, URZ ;  /* 0x0000004029307890 */ /* 0x000fe2000fffe03f */
[C---:B----4-:R-:W-:Y:S01]  /*1480*/  SHF.L.U64.HI R63, R62.reuse, 0x3, R63 ;  /* 0x000000033e3f7819 */ /* 0x050fe2000001023f */
[----:B------:R-:W-:Y:S01]  /*1490*/  ULOP3.LUT UR4, UR4, 0x8, URZ, 0xc0, !UPT ;  /* 0x0000000804047892 */ /* 0x000fe2000f8ec03f */
[-C--:B---3--:R-:W-:Y:S01]  /*14a0*/  SHF.L.U32 R3, R3, R64.reuse, RZ ;  /* 0x0000004003037219 */ /* 0x088fe200000006ff */
[----:B------:R-:W-:Y:S01]  /*14b0*/  ULOP3.LUT UR5, UR5, 0x3fff, URZ, 0xc0, !UPT ;  /* 0x00003fff05057892 */ /* 0x000fe2000f8ec03f */
[----:B------:R-:W-:Y:S01]  /*14c0*/  SHF.L.U32 R64, R5, R64, RZ ;  /* 0x0000004005407219 */ /* 0x000fe200000006ff */
[----:B------:R-:W-:Y:S01]  /*14d0*/  ULOP3.LUT UR6, UR6, 0x3fff, URZ, 0xc0, !UPT ;  /* 0x00003fff06067892 */ /* 0x000fe2000f8ec03f */
[----:B------:R-:W-:Y:S01]  /*14e0*/  IMAD.SHL.U32 R62, R62, 0x8, RZ ;  /* 0x000000083e3e7824 */ /* 0x000fe200078e00ff */
[----:B------:R-:W-:Y:S01]  /*14f0*/  LOP3.LUT R68, RZ, R3, RZ, 0x33, !PT ;  /* 0x00000003ff447212 */ /* 0x000fe200078e33ff */
[----:B0-----:R-:W-:Y:S01]  /*1500*/  IMAD R65, R6, -0x2, R65 ;  /* 0xfffffffe06417824 */ /* 0x001fe200078e0241 */
[----:B------:R-:W-:-:S02]  /*1510*/  ULEA UR43, UR43, UR48, 0x3 ;  /* 0x000000302b2b7291 */ /* 0x000fc4000f8e183f */
[----:B------:R-:W-:Y:S02]  /*1520*/  ULOP3.LUT UR49, UR4, 0x8, URZ, 0x3c, !UPT ;  /* 0x0000000804317892 */ /* 0x000fe4000f8e3c3f */
[----:B------:R-:W-:Y:S01]  /*1530*/  ULOP3.LUT UR44, UR4, 0x18, URZ, 0x3c, !UPT ;  /* 0x00000018042c7892 */ /* 0x000fe2000f8e3c3f */
[----:B-1----:R-:W-:Y:S01]  /*1540*/  VIADD R67, R67, 0xffffffff ;  /* 0xffffffff43437836 */ /* 0x002fe20000000000 */
[----:B------:R-:W-:Y:S02]  /*1550*/  ULOP3.LUT UR45, UR5, 0x10000, URZ, 0xfc, !UPT ;  /* 0x00010000052d7892 */ /* 0x000fe4000f8efc3f */
[----:B------:R-:W-:Y:S01]  /*1560*/  ULOP3.LUT UR46, UR6, 0x10000, URZ, 0xfc, !UPT ;  /* 0x00010000062e7892 */ /* 0x000fe2000f8efc3f */
[----:B--2---:R-:W-:-:S11]  /*1570*/  SHF.L.U64.HI R66, R8, 0x1, R0 ;  /* 0x0000000108427819 */ /* 0x004fd60000010200 */
.L_x_98:
[----:B------:R-:W-:-:S04]  /*1580*/  SHF.L.U32 R0, R73, 0x1f, RZ ;  /* 0x0000001f49007819 */ /* 0x000fc800000006ff */
[----:B------:R-:W0:Y:S02]  /*1590*/  SYNCS.PHASECHK.TRANS64.TRYWAIT P0, [UR43+-0x8], R0 ;  /* 0xfffff800ff0075a7 */ /* 0x000e24000800016b */
[----:B01-34-:R-:W-:Y:S05]  /*15a0*/  @!P0 BRA `(.L_x_15) ;  /* 0x0000004400a08947 */ /* 0x01bfea0003800000 */
.L_x_119:
[----:B------:R-:W-:Y:S02]  /*15b0*/  ULDC UR4, c[0x0][0x28c] ;  /* 0x0000a30000047ab9 */ /* 0x000fe40000000800 */
[----:B------:R-:W-:-:S13]  /*15c0*/  ISETP.LT.AND P0, PT, RZ, UR4, PT ;  /* 0x00000004ff007c0c */ /* 0x000fda000bf01270 */
[----:B------:R-:W-:Y:S05]  /*15d0*/  @P0 BRA `(.L_x_16) ;  /* 0x0000000000400947 */ /* 0x000fea0003800000 */
[----:B0-----:R-:W-:Y:S01]  /*15e0*/  MOV R0, 0x0 ;  /* 0x0000000000007802 */ /* 0x001fe20000000f00 */
[----:B------:R-:W-:Y:S01]  /*15f0*/  ULDC.64 UR4, c[0x4][0x68] ;  /* 0x01001a0000047ab9 */ /* 0x000fe20000000a00 */
[----:B------:R-:W-:Y:S01]  /*1600*/  ULDC.64 UR6, c[0x4][0x8] ;  /* 0x0100020000067ab9 */ /* 0x000fe20000000a00 */
[----:B------:R-:W-:Y:S01]  /*1610*/  IMAD.U32 R4, RZ, RZ, UR4 ;  /* 0x00000004ff047e24 */ /* 0x000fe2000f8e00ff */
[----:B------:R0:W1:Y:S01]  /*1620*/  LDC.64 R14, c[0x4][R0] ;  /* 0x01000000000e7b82 */ /* 0x0000620000000a00 */
[----:B------:R-:W-:Y:S01]  /*1630*/  IMAD.U32 R5, RZ, RZ, UR5 ;  /* 0x00000005ff057e24 */ /* 0x000fe2000f8e00ff */
[----:B------:R-:W-:Y:S01]  /*1640*/  ULDC.64 UR4, c[0x4][0x70] ;  /* 0x01001c0000047ab9 */ /* 0x000fe20000000a00 */
[----:B------:R-:W-:Y:S02]  /*1650*/  IMAD.U32 R10, RZ, RZ, UR6 ;  /* 0x00000006ff0a7e24 */ /* 0x000fe4000f8e00ff */
[----:B------:R-:W-:Y:S02]  /*1660*/  IMAD.U32 R6, RZ, RZ, UR4 ;  /* 0x00000004ff067e24 */ /* 0x000fe4000f8e00ff */
[----:B------:R-:W-:-:S02]  /*1670*/  IMAD.U32 R7, RZ, RZ, UR5 ;  /* 0x00000005ff077e24 */ /* 0x000fc4000f8e00ff */
[----:B------:R-:W-:Y:S02]  /*1680*/  IMAD.U32 R11, RZ, RZ, UR7 ;  /* 0x00000007ff0b7e24 */ /* 0x000fe4000f8e00ff */
[----:B------:R-:W-:Y:S02]  /*1690*/  IMAD.MOV.U32 R8, RZ, RZ, 0x1e1 ;  /* 0x000001e1ff087424 */ /* 0x000fe400078e00ff */
[----:B------:R-:W-:Y:S02]  /*16a0*/  IMAD.MOV.U32 R12, RZ, RZ, 0x1 ;  /* 0x00000001ff0c7424 */ /* 0x000fe400078e00ff */
[----:B0-----:R-:W-:-:S07]  /*16b0*/  IMAD.MOV.U32 R13, RZ, RZ, RZ ;  /* 0x000000ffff0d7224 */ /* 0x001fce00078e00ff */
[----:B------:R-:W-:-:S07]  /*16c0*/  LEPC R20, `(.L_x_16) ;  /* 0x000000001014794e */ /* 0x000fce0000000000 */
[----:B-1---5:R-:W-:Y:S05]  /*16d0*/  CALL.ABS.NOINC R14 ;  /* 0x000000000e007343 */ /* 0x022fea0003c00000 */
.L_x_16:
[----:B------:R-:W-:-:S13]  /*16e0*/  ISETP.NE.AND P0, PT, R72, 0x3, PT ;  /* 0x000000034800780c */ /* 0x000fda0003f05270 */
[----:B------:R-:W-:Y:S05]  /*16f0*/  @!P0 BRA `(.L_x_17) ;  /* 0x0000000000048947 */ /* 0x000fea0003800000 */
[----:B------:R-:W-:Y:S01]  /*1700*/  BPT.TRAP 0x1 ;  /* 0x000000040000795c */ /* 0x000fe20000300000 */
.L_x_17:
[----:B0-----:R-:W-:Y:S02]  /*1710*/  IMAD.U32 R3, RZ, RZ, UR38 ;  /* 0x00000026ff037e24 */ /* 0x001fe4000f8e00ff */
[----:B------:R-:W-:-:S03]  /*1720*/  IMAD.U32 R0, RZ, RZ, UR39 ;  /* 0x00000027ff007e24 */ /* 0x000fc6000f8e00ff */
[----:B------:R-:W-:Y:S02]  /*1730*/  LEA R3, R3, UR41, 0x3 ;  /* 0x0000002903037c11 */ /* 0x000fe4000f8e18ff */
[----:B------:R-:W-:-:S04]  /*1740*/  SHF.L.U32 R0, R0, 0x1f, RZ ;  /* 0x0000001f00007819 */ /* 0x000fc800000006ff */
[----:B------:R0:W1:Y:S01]  /*1750*/  SYNCS.PHASECHK.TRANS64.TRYWAIT P1, [R3+URZ], R0 ;  /* 0x00000000030075a7 */ /* 0x000062000802017f */
[----:B------:R-:W-:Y:S05]  /*1760*/  @!P0 BRA `(.L_x_18) ;  /* 0x0000000000048947 */ /* 0x000fea0003800000 */
[----:B------:R-:W-:Y:S01]  /*1770*/  BPT.TRAP 0x1 ;  /* 0x000000040000795c */ /* 0x000fe20000300000 */
.L_x_18:
[----:B-1----:R-:W-:Y:S05]  /*1780*/  @P1 BRA `(.L_x_19) ;  /* 0x0000000000081947 */ /* 0x002fea0003800000 */
[----:B------:R-:W1:Y:S02]  /*1790*/  SYNCS.PHASECHK.TRANS64.TRYWAIT P1, [R3+URZ], R0 ;  /* 0x00000000030075a7 */ /* 0x000e64000802017f */
[----:B-1----:R-:W-:Y:S05]  /*17a0*/  @!P1 BRA `(.L_x_20) ;  /* 0x0000004400389947 */ /* 0x002fea0003800000 */
.L_x_19:
[----:B------:R-:W-:Y:S05]  /*17b0*/  WARPSYNC.ALL ;  /* 0x0000000000007948 */ /* 0x000fea0003800000 */
[----:B------:R-:W-:Y:S01]  /*17c0*/  ULEA UR8, UR38, UR45, 0xa ;  /* 0x0000002d26087291 */ /* 0x000fe2000f8e503f */
[----:B------:R-:W-:Y:S01]  /*17d0*/  WARPGROUP.ARRIVE ;  /* 0x00000000000079c5 */ /* 0x000fe20000000000 */
[----:B------:R-:W-:Y:S01]  /*17e0*/  ULEA UR9, UR38, UR46, 0xa ;  /* 0x0000002e26097291 */ /* 0x000fe2000f8e503f */
[----:B01----:R-:W-:Y:S01]  /*17f0*/  IMAD.U32 R0, RZ, RZ, UR42 ;  /* 0x0000002aff007e24 */ /* 0x003fe2000f8e00ff */
[----:B------:R-:W-:Y:S01]  /*1800*/  UMOV UR5, 0x40000040 ;  /* 0x4000004000057882 */ /* 0x000fe20000000000 */
[----:B------:R-:W-:-:S02]  /*1810*/  UMOV UR7, 0x40000040 ;  /* 0x4000004000077882 */ /* 0x000fc40000000000 */
[----:B------:R-:W-:Y:S01]  /*1820*/  UMOV UR4, UR8 ;  /* 0x0000000800047c82 */ /* 0x000fe20008000000 */
[----:B------:R-:W-:Y:S01]  /*1830*/  ISETP.GE.AND P1, PT, R0, 0x1, PT ;  /* 0x000000010000780c */ /* 0x000fe20003f26270 */
[----:B------:R-:W-:Y:S02]  /*1840*/  UMOV UR6, UR9 ;  /* 0x0000000900067c82 */ /* 0x000fe40008000000 */
[----:B------:R-:W-:Y:S01]  /*1850*/  HGMMA.64x64x16.F32 R24, gdesc[UR4], RZ, !UPT, gsb0 ;  /* 0x00e00000041879f0 */ /* 0x000fe2000c0008ff */
[----:B------:R-:W-:Y:S02]  /*1860*/  UIADD3 UR4, UR8, 0x2, URZ ;  /* 0x0000000208047890 */ /* 0x000fe4000fffe03f */
[----:B------:R-:W-:Y:S01]  /*1870*/  UIADD3 UR6, UR9, 0x2, URZ ;  /* 0x0000000209067890 */ /* 0x000fe2000fffe03f */
[----:B------:R-:W-:Y:S01]  /*1880*/  UMOV UR5, 0x40000040 ;  /* 0x4000004000057882 */ /* 0x000fe20000000000 */
[----:B------:R-:W-:Y:S01]  /*1890*/  UMOV UR7, 0x40000040 ;  /* 0x4000004000077882 */ /* 0x000fe20000000000 */
[----:B------:R-:W-:-:S02]  /*18a0*/  WARPGROUP.DEPBAR.LE gsb0, 0x0 ;  /* 0x00008000000079c5 */ /* 0x000fc40000010000 */
[----:B------:R-:W-:-:S06]  /*18b0*/  WARPGROUP.ARRIVE ;  /* 0x00000000000079c5 */ /* 0x000fcc0000000000 */
[----:B------:R-:W-:Y:S01]  /*18c0*/  HGMMA.64x64x16.F32 R24, gdesc[UR4], R24, gsb0 ;  /* 0x00e00000041879f0 */ /* 0x000fe20008000818 */
[----:B------:R-:W-:Y:S02]  /*18d0*/  UIADD3 UR4, UR8, 0x4, URZ ;  /* 0x0000000408047890 */ /* 0x000fe4000fffe03f */
[----:B------:R-:W-:Y:S01]  /*18e0*/  UIADD3 UR6, UR9, 0x4, URZ ;  /* 0x0000000409067890 */ /* 0x000fe2000fffe03f */
[----:B------:R-:W-:Y:S01]  /*18f0*/  UMOV UR5, 0x40000040 ;  /* 0x4000004000057882 */ /* 0x000fe20000000000 */
[----:B------:R-:W-:Y:S01]  /*1900*/  UMOV UR7, 0x40000040 ;  /* 0x4000004000077882 */ /* 0x000fe20000000000 */
[----:B------:R-:W-:Y:S02]  /*1910*/  WARPGROUP.DEPBAR.LE gsb0, 0x0 ;  /* 0x00008000000079c5 */ /* 0x000fe40000010000 */
        /* <DEDUP_REMOVED lines=36> */
[----:B------:R-:W-:Y:S03]  /*1b60*/  HGMMA.64x64x16.F32 R24, gdesc[UR4], R24, gsb0 ;  /* 0x00e00000041879f0 */ /* 0x000fe60008000818 */
[----:B------:R-:W-:Y:S02]  /*1b70*/  WARPGROUP.DEPBAR.LE gsb0, 0x0 ;  /* 0x00008000000079c5 */ /* 0x000fe40000010000 */
[----:B------:R-:W-:Y:S05]  /*1b80*/  @!P1 BRA `(.L_x_21) ;  /* 0x0000000400809947 */ /* 0x000fea0003800000 */
[----:B------:R-:W-:Y:S01]  /*1b90*/  UIADD3 UR8, UR38, 0x1, URZ ;  /* 0x0000000126087890 */ /* 0x000fe2000fffe03f */
[----:B------:R-:W-:Y:S01]  /*1ba0*/  IMAD.U32 R0, RZ, RZ, UR42 ;  /* 0x0000002aff007e24 */ /* 0x000fe2000f8e00ff */
[----:B------:R-:W-:Y:S02]  /*1bb0*/  UMOV UR9, UR38 ;  /* 0x0000002600097c82 */ /* 0x000fe40008000000 */
[----:B------:R-:W-:-:S04]  /*1bc0*/  UISETP.NE.AND UP0, UPT, UR8, 0x3, UPT ;  /* 0x000000030800788c */ /* 0x000fc8000bf05270 */
[----:B------:R-:W-:Y:S02]  /*1bd0*/  USEL UR4, URZ, 0x1, UP0 ;  /* 0x000000013f047887 */ /* 0x000fe40008000000 */
[----:B------:R-:W-:Y:S02]  /*1be0*/  USEL UR8, UR8, URZ, UP0 ;  /* 0x0000003f08087287 */ /* 0x000fe40008000000 */
[----:B------:R-:W-:-:S06]  /*1bf0*/  ULOP3.LUT UR4, UR39, UR4, URZ, 0x3c, !UPT ;  /* 0x0000000427047292 */ /* 0x000fcc000f8e3c3f */
[----:B------:R-:W-:-:S07]  /*1c00*/  IMAD.U32 R5, RZ, RZ, UR4 ;  /* 0x00000004ff057e24 */ /* 0x000fce000f8e00ff */
.L_x_28:
[----:B01----:R-:W-:Y:S05]  /*1c10*/  @!P0 BRA `(.L_x_22) ;  /* 0x0000000000048947 */ /* 0x003fea0003800000 */
[----:B------:R-:W-:Y:S01]  /*1c20*/  BPT.TRAP 0x1 ;  /* 0x000000040000795c */ /* 0x000fe20000300000 */
.L_x_22:
[----:B------:R-:W-:Y:S01]  /*1c30*/  ULEA UR4, UR8, UR41, 0x3 ;  /* 0x0000002908047291 */ /* 0x000fe2000f8e183f */
[----:B------:R-:W-:-:S08]  /*1c40*/  SHF.L.U32 R3, R5, 0x1f, RZ ;  /* 0x0000001f05037819 */ /* 0x000fd000000006ff */
[----:B------:R0:W1:Y:S01]  /*1c50*/  SYNCS.PHASECHK.TRANS64.TRYWAIT P1, [UR4], R3 ;  /* 0x00000003ff0075a7 */ /* 0x0000620008020144 */
[----:B------:R-:W-:Y:S05]  /*1c60*/  @!P0 BRA `(.L_x_23) ;  /* 0x0000000000048947 */ /* 0x000fea0003800000 */
[----:B------:R-:W-:Y:S01]  /*1c70*/  BPT.TRAP 0x1 ;  /* 0x000000040000795c */ /* 0x000fe20000300000 */
.L_x_23:
[----:B-1----:R-:W-:Y:S05]  /*1c80*/  @P1 BRA `(.L_x_24) ;  /* 0x0000000000081947 */ /* 0x002fea0003800000 */
[----:B------:R-:W1:Y:S02]  /*1c90*/  SYNCS.PHASECHK.TRANS64.TRYWAIT P1, [UR4], R3 ;  /* 0x00000003ff0075a7 */ /* 0x000e640008020144 */
[----:B-1----:R-:W-:Y:S05]  /*1ca0*/  @!P1 BRA `(.L_x_25) ;  /* 0x00000040000c9947 */ /* 0x002fea0003800000 */
.L_x_24:
[----:B------:R-:W-:Y:S01]  /*1cb0*/  ULEA UR11, UR8, UR45, 0xa ;  /* 0x0000002d080b7291 */ /* 0x000fe2000f8e503f */
[----:B------:R-:W-:Y:S01]  /*1cc0*/  WARPGROUP.ARRIVE ;  /* 0x00000000000079c5 */ /* 0x000fe20000000000 */
[----:B------:R-:W-:Y:S01]  /*1cd0*/  ULEA UR10, UR8, UR46, 0xa ;  /* 0x0000002e080a7291 */ /* 0x000fe2000f8e503f */
[----:B------:R-:W-:Y:S01]  /*1ce0*/  UMOV UR5, 0x40000040 ;  /* 0x4000004000057882 */ /* 0x000fe20000000000 */
[----:B------:R-:W-:-:S03]  /*1cf0*/  UMOV UR7, 0x40000040 ;  /* 0x4000004000077882 */ /* 0x000fc60000000000 */
[----:B------:R-:W-:Y:S02]  /*1d00*/  UMOV UR4, UR11 ;  /* 0x0000000b00047c82 */ /* 0x000fe40008000000 */
[----:B------:R-:W-:Y:S02]  /*1d10*/  UMOV UR6, UR10 ;  /* 0x0000000a00067c82 */ /* 0x000fe40008000000 */
[----:B------:R-:W-:Y:S01]  /*1d20*/  HGMMA.64x64x16.F32 R24, gdesc[UR4], R24, gsb0 ;  /* 0x00e00000041879f0 */ /* 0x000fe20008000818 */
        /* <DEDUP_REMOVED lines=51> */
[----:B------:R-:W-:Y:S01]  /*2060*/  BPT.TRAP 0x1 ;  /* 0x000000040000795c */ /* 0x000fe20000300000 */
.L_x_26:
[----:B------:R-:W-:Y:S01]  /*2070*/  ULEA UR4, UR9, UR41, 0x3 ;  /* 0x0000002909047291 */ /* 0x000fe2000f8e183f */
[----:B------:R-:W-:-:S03]  /*2080*/  ISETP.GT.U32.AND P1, PT, R23, 0x1, PT ;  /* 0x000000011700780c */ /* 0x000fc60003f24070 */
[----:B------:R-:W-:-:S04]  /*2090*/  UIADD3 UR4, UR4, 0x18, URZ ;  /* 0x0000001804047890 */ /* 0x000fc8000fffe03f */
[----:B------:R-:W-:-:S09]  /*20a0*/  UPRMT UR4, URZ, 0x654, UR4 ;  /* 0x000006543f047896 */ /* 0x000fd20008000004 */
[----:B------:R-:W-:Y:S01]  /*20b0*/  SYNCS.ARRIVE.TRANS64.RED.A1T0 RZ, [UR4], RZ ;  /* 0x000000ffffff79a7 */ /* 0x000fe20008100404 */
[----:B------:R-:W-:Y:S05]  /*20c0*/  @P1 BRA `(.L_x_27) ;  /* 0x0000000000041947 */ /* 0x000fea0003800000 */
[----:B------:R-:W-:Y:S01]  /*20d0*/  BPT.TRAP 0x1 ;  /* 0x000000040000795c */ /* 0x000fe20000300000 */
.L_x_27:
[----:B------:R-:W-:Y:S01]  /*20e0*/  UIADD3 UR8, UR8, 0x1, URZ ;  /* 0x0000000108087890 */ /* 0x000fe2000fffe03f */
[C---:B------:R-:W-:Y:S01]  /*20f0*/  ISETP.GT.AND P1, PT, R0.reuse, 0x1, PT ;  /* 0x000000010000780c */ /* 0x040fe20003f24270 */
[----:B------:R-:W-:Y:S01]  /*2100*/  UIADD3 UR9, UR9, 0x1, URZ ;  /* 0x0000000109097890 */ /* 0x000fe2000fffe03f */
[----:B------:R-:W-:Y:S01]  /*2110*/  VIADD R0, R0, 0xffffffff ;  /* 0xffffffff00007836 */ /* 0x000fe20000000000 */
[----:B------:R-:W-:Y:S02]  /*2120*/  UISETP.NE.AND UP0, UPT, UR8, 0x3, UPT ;  /* 0x000000030800788c */ /* 0x000fe4000bf05270 */
[----:B------:R-:W-:Y:S02]  /*2130*/  UISETP.NE.AND UP1, UPT, UR9, 0x3, UPT ;  /* 0x000000030900788c */ /* 0x000fe4000bf25270 */
[----:B------:R-:W-:Y:S02]  /*2140*/  USEL UR4, URZ, 0x1, UP0 ;  /* 0x000000013f047887 */ /* 0x000fe40008000000 */
[----:B------:R-:W-:-:S02]  /*2150*/  USEL UR8, UR8, URZ, UP0 ;  /* 0x0000003f08087287 */ /* 0x000fc40008000000 */
[----:B------:R-:W-:Y:S02]  /*2160*/  USEL UR9, UR9, URZ, UP1 ;  /* 0x0000003f09097287 */ /* 0x000fe40008800000 */
[----:B------:R-:W-:Y:S01]  /*2170*/  LOP3.LUT R5, R5, UR4, RZ, 0x3c, !PT ;  /* 0x0000000405057c12 */ /* 0x000fe2000f8e3cff */
[----:B------:R-:W-:Y:S09]  /*2180*/  @P1 BRA `(.L_x_28) ;  /* 0xfffffff800a01947 */ /* 0x000ff2000383ffff */
.L_x_21:
[----:B------:R-:W2:Y:S01]  /*2190*/  LDC R0, c[0x0][0x28c] ;  /* 0x0000a300ff007b82 */ /* 0x000ea20000000800 */
[----:B01----:R-:W-:-:S04]  /*21a0*/  IMAD.U32 R3, RZ, RZ, UR49 ;  /* 0x00000031ff037e24 */ /* 0x003fc8000f8e00ff */
[----:B------:R0:W-:Y:S01]  /*21b0*/  SYNCS.ARRIVE.TRANS64.A1T0 RZ, [R3+UR48], RZ ;  /* 0x000000ff03ff79a7 */ /* 0x0001e20008100030 */
[----:B--2---:R-:W-:-:S13]  /*21c0*/  ISETP.GE.AND P1, PT, R0, 0x1, PT ;  /* 0x000000010000780c */ /* 0x004fda0003f26270 */
[----:B0-----:R-:W-:Y:S05]  /*21d0*/  @!P1 BRA `(.L_x_29) ;  /* 0x0000000000349947 */ /* 0x001fea0003800000 */
[----:B------:R-:W-:Y:S05]  /*21e0*/  @!P0 BRA `(.L_x_30) ;  /* 0x0000000000048947 */ /* 0x000fea0003800000 */
[----:B------:R-:W-:Y:S01]  /*21f0*/  BPT.TRAP 0x1 ;  /* 0x000000040000795c */ /* 0x000fe20000300000 */
.L_x_30:
[----:B------:R-:W-:Y:S01]  /*2200*/  UIADD3 UR6, UR38, UR42, URZ ;  /* 0x0000002a26067290 */ /* 0x000fe2000fffe03f */
[----:B------:R-:W-:-:S03]  /*2210*/  ISETP.GT.U32.AND P0, PT, R23, 0x1, PT ;  /* 0x000000011700780c */ /* 0x000fc60003f04070 */
[----:B------:R-:W-:-:S04]  /*2220*/  UIMAD.WIDE.U32 UR4, UR6, -0x55555555, URZ ;  /* 0xaaaaaaab060478a5 */ /* 0x000fc8000f8e003f */
[----:B------:R-:W-:-:S04]  /*2230*/  USHF.R.U32.HI UR4, URZ, 0x1, UR5 ;  /* 0x000000013f047899 */ /* 0x000fc80008011605 */
[----:B------:R-:W-:-:S04]  /*2240*/  UIMAD UR6, UR4, -0x3, UR6 ;  /* 0xfffffffd040678a4 */ /* 0x000fc8000f8e0206 */
[----:B------:R-:W-:-:S04]  /*2250*/  ULEA UR6, UR6, UR41, 0x3 ;  /* 0x0000002906067291 */ /* 0x000fc8000f8e183f */
[----:B------:R-:W-:-:S04]  /*2260*/  UIADD3 UR6, UR6, 0x18, URZ ;  /* 0x0000001806067890 */ /* 0x000fc8000fffe03f */
[----:B------:R-:W-:-:S09]  /*2270*/  UPRMT UR6, URZ, 0x654, UR6 ;  /* 0x000006543f067896 */ /* 0x000fd20008000006 */
[----:B------:R-:W-:Y:S01]  /*2280*/  SYNCS.ARRIVE.TRANS64.RED.A1T0 RZ, [UR6], RZ ;  /* 0x000000ffffff79a7 */ /* 0x000fe20008100406 */
[----:B------:R-:W-:Y:S05]  /*2290*/  @P0 BRA `(.L_x_29) ;  /* 0x0000000000040947 */ /* 0x000fea0003800000 */
[----:B------:R-:W-:Y:S01]  /*22a0*/  BPT.TRAP 0x1 ;  /* 0x000000040000795c */ /* 0x000fe20000300000 */
.L_x_29:
[----:B------:R-:W-:Y:S01]  /*22b0*/  SHF.L.U32 R0, R73, 0x1f, RZ ;  /* 0x0000001f49007819 */ /* 0x000fe200000006ff */
[----:B------:R-:W-:Y:S01]  /*22c0*/  UIADD3 UR38, UR38, UR47, URZ ;  /* 0x0000002f26267290 */ /* 0x000fe2000fffe03f */
[----:B------:R-:W-:Y:S01]  /*22d0*/  SHF.R.S32.HI R9, RZ, 0x1f, R19 ;  /* 0x0000001fff097819 */ /* 0x000fe20000011413 */
[----:B------:R-:W-:Y:S01]  /*22e0*/  UISETP.GE.U32.AND UP1, UPT, UR47, 0x3, UPT ;  /* 0x000000032f00788c */ /* 0x000fe2000bf26070 */
[----:B------:R-:W0:Y:S01]  /*22f0*/  SYNCS.PHASECHK.TRANS64.TRYWAIT P0, [UR43+0x8], R0 ;  /* 0x00000800ff0075a7 */ /* 0x000e22000800016b */
[----:B------:R-:W-:-:S04]  /*2300*/  UISETP.GT.U32.AND UP0, UPT, UR38, 0x2, UPT ;  /* 0x000000022600788c */ /* 0x000fc8000bf04070 */
[----:B------:R-:W-:-:S04]  /*2310*/  UISETP.LT.U32.AND UP0, UPT, UR47, 0x3, UP0 ;  /* 0x000000032f00788c */ /* 0x000fc80008701070 */
[----:B------:R-:W-:Y:S02]  /*2320*/  USEL UR6, URZ, 0x1, !UP0 ;  /* 0x000000013f067887 */ /* 0x000fe4000c000000 */
[----:B------:R-:W-:Y:S02]  /*2330*/  @UP1 UIMAD.WIDE.U32 UR4, UR38, -0x55555555, URZ ;  /* 0xaaaaaaab260418a5 */ /* 0x000fe4000f8e003f */
[----:B------:R-:W-:Y:S02]  /*2340*/  ULOP3.LUT UR39, UR39, UR6, URZ, 0x3c, !UPT ;  /* 0x0000000627277292 */ /* 0x000fe4000f8e3c3f */
[----:B------:R-:W-:-:S04]  /*2350*/  @UP1 USHF.R.U32.HI UR4, URZ, 0x1, UR5 ;  /* 0x000000013f041899 */ /* 0x000fc80008011605 */
[----:B------:R-:W-:Y:S01]  /*2360*/  @UP1 ULOP3.LUT UR39, UR39, 0x1, UR4, 0x78, !UPT ;  /* 0x0000000127271892 */ /* 0x000fe2000f8e7804 */
[----:B0-----:R-:W-:Y:S11]  /*2370*/  @!P0 BRA `(.L_x_31) ;  /* 0x0000003800708947 */ /* 0x001ff60003800000 */
.L_x_120:
[----:B------:R-:W-:Y:S01]  /*2380*/  ULDC.64 UR4, c[0x0][0x5d0] ;  /* 0x0001740000047ab9 */ /* 0x000fe20000000a00 */
[----:B------:R-:W-:Y:S01]  /*2390*/  ULDC UR6, c[0x0][0x284] ;  /* 0x0000a10000067ab9 */ /* 0x000fe20000000800 */
[----:B0-----:R-:W-:Y:S02]  /*23a0*/  IMAD R0, R9, UR4, RZ ;  /* 0x0000000409007c24 */ /* 0x001fe4000f8e02ff */
[----:B------:R-:W-:Y:S02]  /*23b0*/  IMAD.SHL.U32 R12, R18, 0x40, RZ ;  /* 0x00000040120c7824 */ /* 0x000fe400078e00ff */
[C---:B------:R-:W-:Y:S02]  /*23c0*/  IMAD R3, R19.reuse, UR5, R0 ;  /* 0x0000000513037c24 */ /* 0x040fe4000f8e0200 */
[----:B------:R-:W-:Y:S01]  /*23d0*/  IMAD.SHL.U32 R0, R22, 0x40, RZ ;  /* 0x0000004016007824 */ /* 0x000fe200078e00ff */
[----:B------:R-:W-:Y:S01]  /*23e0*/  SHF.R.S32.HI R13, RZ, 0x1f, R12 ;  /* 0x0000001fff0d7819 */ /* 0x000fe2000001140c */
[----:B------:R-:W-:Y:S01]  /*23f0*/  IMAD.WIDE.U32 R4, R19, UR4, R60 ;  /* 0x0000000413047c25 */ /* 0x000fe2000f8e003c */
[----:B------:R-:W-:-:S02]  /*2400*/  ULDC.64 UR4, c[0x0][0x5c8] ;  /* 0x0001720000047ab9 */ /* 0x000fc40000000a00 */
[----:B------:R-:W-:Y:S01]  /*2410*/  ISETP.GE.AND P0, PT, R0, UR6, PT ;  /* 0x0000000600007c0c */ /* 0x000fe2000bf06270 */
[----:B------:R-:W-:Y:S01]  /*2420*/  ULDC UR6, c[0x0][0x288] ;  /* 0x0000a20000067ab9 */ /* 0x000fe20000000800 */
[----:B------:R-:W-:Y:S01]  /*2430*/  IADD3 R4, P1, R12, R4, RZ ;  /* 0x000000040c047210 */ /* 0x000fe20007f3e0ff */
[----:B------:R-:W-:Y:S01]  /*2440*/  IMAD.WIDE R20, R22, 0x40, R58 ;  /* 0x0000004016147825 */ /* 0x000fe200078e023a */
[----:B------:R-:W-:Y:S02]  /*2450*/  ISETP.GE.OR P0, PT, R12, UR6, P0 ;  /* 0x000000060c007c0c */ /* 0x000fe40008706670 */
[----:B------:R-:W-:Y:S01]  /*2460*/  IADD3.X R5, R13, R5, R3, P1, !PT ;  /* 0x000000050d057210 */ /* 0x000fe20000ffe403 */
[----:B------:R-:W-:-:S04]  /*2470*/  IMAD R7, R21, UR4, RZ ;  /* 0x0000000415077c24 */ /* 0x000fc8000f8e02ff */
[C---:B------:R-:W-:Y:S02]  /*2480*/  IMAD R7, R20.reuse, UR5, R7 ;  /* 0x0000000514077c24 */ /* 0x040fe4000f8e0207 */
[----:B------:R-:W-:-:S04]  /*2490*/  IMAD.WIDE.U32 R70, R20, UR4, R4 ;  /* 0x0000000414467c25 */ /* 0x000fc8000f8e0004 */
[----:B------:R-:W-:Y:S05]  /*24a0*/  @P0 BRA `(.L_x_32) ;  /* 0x0000002000580947 */ /* 0x000fea0003800000 */
[----:B-----5:R-:W-:Y:S01]  /*24b0*/  FSETP.NEU.AND P0, PT, R57, RZ, PT ;  /* 0x000000ff3900720b */ /* 0x020fe20003f0d000 */
[----:B------:R-:W-:Y:S01]  /*24c0*/  IMAD.IADD R22, R65, 0x1, -R12 ;  /* 0x0000000141167824 */ /* 0x000fe200078e0a0c */
[----:B------:R-:W-:Y:S01]  /*24d0*/  BSSY B0, `(.L_x_32) ;  /* 0x0000213000007945 */ /* 0x000fe20003800000 */
[----:B------:R-:W-:Y:S02]  /*24e0*/  IMAD.IADD R0, R69, 0x1, -R0 ;  /* 0x0000000145007824 */ /* 0x000fe400078e0a00 */
[----:B------:R-:W-:Y:S01]  /*24f0*/  IMAD.IADD R7, R71, 0x1, R7 ;  /* 0x0000000147077824 */ /* 0x000fe200078e0207 */
[----:B------:R-:W-:-:S04]  /*2500*/  ISETP.GT.AND P2, PT, R22, RZ, PT ;  /* 0x000000ff1600720c */ /* 0x000fc80003f44270 */
[----:B------:R-:W-:-:S03]  /*2510*/  ISETP.GT.AND P1, PT, R0, RZ, P2 ;  /* 0x000000ff0000720c */ /* 0x000fc60001724270 */
[----:B------:R-:W-:Y:S10]  /*2520*/  @!P0 BRA `(.L_x_33) ;  /* 0x0000001400dc8947 */ /* 0x000ff40003800000 */
[----:B------:R-:W0:Y:S01]  /*2530*/  LDC.64 R74, c[0x0][0x5b8] ;  /* 0x00016e00ff4a7b82 */ /* 0x000e220000000a00 */
[----:B------:R-:W-:-:S07]  /*2540*/  ULDC.64 UR4, c[0x0][0x5c0] ;  /* 0x0001700000047ab9 */ /* 0x000fce0000000a00 */
[----:B------:R-:W1:Y:S08]  /*2550*/  LDC.64 R76, c[0x0][0x5b0] ;  /* 0x00016c00ff4c7b82 */ /* 0x000e700000000a00 */
[----:B------:R-:W2:Y:S01]  /*2560*/  LDC.64 R78, c[0x0][0x5a8] ;  /* 0x00016a00ff4e7b82 */ /* 0x000ea20000000a00 */
[-C--:B0-----:R-:W-:Y:S02]  /*2570*/  IMAD R6, R9, R74.reuse, RZ ;  /* 0x0000004a09067224 */ /* 0x081fe400078e02ff */
[----:B------:R-:W-:-:S04]  /*2580*/  IMAD.WIDE.U32 R4, R19, R74, R60 ;  /* 0x0000004a13047225 */ /* 0x000fc800078e003c */
[----:B------:R-:W-:Y:S01]  /*2590*/  IMAD R71, R19, R75, R6 ;  /* 0x0000004b13477224 */ /* 0x000fe200078e0206 */
[----:B------:R-:W-:Y:S01]  /*25a0*/  IADD3 R8, P0, R12, R4, RZ ;  /* 0x000000040c087210 */ /* 0x000fe20007f1e0ff */
[----:B-1----:R-:W-:-:S03]  /*25b0*/  IMAD R3, R21, R76, RZ ;  /* 0x0000004c15037224 */ /* 0x002fc600078e02ff */
[----:B------:R-:W-:Y:S01]  /*25c0*/  IADD3.X R9, R13, R5, R71, P0, !PT ;  /* 0x000000050d097210 */ /* 0x000fe200007fe447 */
[C---:B------:R-:W-:Y:S02]  /*25d0*/  IMAD R75, R20.reuse, R77, R3 ;  /* 0x0000004d144b7224 */ /* 0x040fe400078e0203 */
[----:B------:R-:W-:-:S04]  /*25e0*/  IMAD.WIDE.U32 R4, R20, R76, R8 ;  /* 0x0000004c14047225 */ /* 0x000fc800078e0008 */
[----:B------:R-:W-:Y:S01]  /*25f0*/  IMAD.IADD R3, R5, 0x1, R75 ;  /* 0x0000000105037824 */ /* 0x000fe200078e024b */
[----:B--2---:R-:W-:-:S04]  /*2600*/  LEA R10, P0, R4, R78, 0x1 ;  /* 0x0000004e040a7211 */ /* 0x004fc800078008ff */
[----:B------:R-:W-:-:S05]  /*2610*/  LEA.HI.X R11, R4, R79, R3, 0x1, P0 ;  /* 0x0000004f040b7211 */ /* 0x000fca00000f0c03 */
[----:B------:R-:W2:Y:S01]  /*2620*/  @P1 LDG.E.LTC128B.U16 R3, desc[UR36][R10.64] ;  /* 0x000000240a031981 */ /* 0x000ea2000c1e1520 */
[----:B------:R-:W-:Y:S01]  /*2630*/  IMAD.WIDE.U32 R4, R20, R76, R12 ;  /* 0x0000004c14047225 */ /* 0x000fe200078e000c */
[----:B------:R-:W-:Y:S02]  /*2640*/  BSSY B1, `(.L_x_34) ;  /* 0x0000015000017945 */ /* 0x000fe40003800000 */
[----:B------:R-:W-:-:S04]  /*2650*/  IADD3 R14, P0, R60, R4, RZ ;  /* 0x000000043c0e7210 */ /* 0x000fc80007f1e0ff */
[----:B------:R-:W-:Y:S02]  /*2660*/  IADD3.X R15, R61, R75, R5, P0, !PT ;  /* 0x0000004b3d0f7210 */ /* 0x000fe400007fe405 */
[----:B------:R-:W-:Y:S01]  /*2670*/  LEA R6, P0, R70, UR4, 0x1 ;  /* 0x0000000446067c11 */ /* 0x000fe2000f8008ff */
[----:B------:R-:W-:-:S03]  /*2680*/  IMAD.WIDE.U32 R14, R19, R74, R14 ;  /* 0x0000004a130e7225 */ /* 0x000fc600078e000e */
[----:B------:R-:W-:Y:S02]  /*2690*/  LEA.HI.X R7, R70, UR5, R7, 0x1, P0 ;  /* 0x0000000546077c11 */ /* 0x000fe400080f0c07 */
[----:B------:R-:W-:-:S04]  /*26a0*/  ISETP.GT.AND P0, PT, R22, 0x1, PT ;  /* 0x000000011600780c */ /* 0x000fc80003f04270 */
[----:B------:R-:W-:Y:S01]  /*26b0*/  ISETP.GT.AND P3, PT, R0, RZ, P0 ;  /* 0x000000ff0000720c */ /* 0x000fe20000764270 */
[----:B--2---:R-:W-:-:S05]  /*26c0*/  HADD2.F32 R4, -RZ, R3.H0_H0 ;  /* 0x20000003ff047230 */ /* 0x004fca0000004100 */
[----:B------:R-:W-:Y:S01]  /*26d0*/  FMUL R5, R4, R57 ;  /* 0x0000003904057220 */ /* 0x000fe20000400000 */
[----:B------:R-:W-:-:S03]  /*26e0*/  LEA R4, P4, R14, R78, 0x1 ;  /* 0x0000004e0e047211 */ /* 0x000fc600078808ff */
[----:B------:R-:W-:-:S05]  /*26f0*/  FFMA R5, R24, R56, R5 ;  /* 0x0000003818057223 */ /* 0x000fca0000000005 */
[----:B------:R-:W-:Y:S01]  /*2700*/  F2FP.F16.F32.PACK_AB R10, RZ, R5 ;  /* 0x00000005ff0a723e */ /* 0x000fe200000000ff */
[----:B------:R-:W-:-:S03]  /*2710*/  IMAD.IADD R5, R71, 0x1, R15 ;  /* 0x0000000147057824 */ /* 0x000fc600078e020f */
[----:B------:R-:W-:Y:S01]  /*2720*/  PRMT R11, R10, 0x7610, R11 ;  /* 0x000076100a0b7816 */ /* 0x000fe2000000000b */
[----:B------:R-:W-:Y:S01]  /*2730*/  IMAD.SHL.U32 R10, R76, 0x8, RZ ;  /* 0x000000084c0a7824 */ /* 0x000fe200078e00ff */
[----:B------:R-:W-:-:S03]  /*2740*/  LEA.HI.X R5, R14, R79, R5, 0x1, P4 ;  /* 0x0000004f0e057211 */ /* 0x000fc600020f0c05 */
[----:B------:R0:W-:Y:S02]  /*2750*/  @P1 STG.E.U16 desc[UR36][R6.64], R11 ;  /* 0x0000000b06001986 */ /* 0x0001e4000c101524 */
[----:B0-----:R-:W-:Y:S01]  /*2760*/  SHF.L.U64.HI R11, R76, 0x3, R77 ;  /* 0x000000034c0b7819 */ /* 0x001fe2000001024d */
[----:B------:R-:W-:Y:S06]  /*2770*/  @!P3 BRA `(.L_x_35) ;  /* 0x000000000004b947 */ /* 0x000fec0003800000 */
[----:B------:R0:W5:Y:S02]  /*2780*/  LDG.E.LTC128B.U16 R3, desc[UR36][R4.64+0x2] ;  /* 0x0000022404037981 */ /* 0x000164000c1e1520 */
.L_x_35:
[----:B------:R-:W-:Y:S05]  /*2790*/  BSYNC B1 ;  /* 0x0000000000017941 */ /* 0x000fea0003800000 */
.L_x_34:
[----:B-----5:R-:W-:Y:S01]  /*27a0*/  HADD2.F32 R14, -RZ, R3.H0_H0 ;  /* 0x20000003ff0e7230 */ /* 0x020fe20000004100 */
[----:B------:R-:W-:Y:S01]  /*27b0*/  ISETP.GT.AND P2, PT, R0, 0x8, P2 ;  /* 0x000000080000780c */ /* 0x000fe20001744270 */
[----:B------:R-:W-:Y:S01]  /*27c0*/  IMAD.WIDE.U32 R10, R20, R76, R10 ;  /* 0x0000004c140a7225 */ /* 0x000fe200078e000a */
[----:B------:R-:W-:-:S03]  /*27d0*/  PRMT R18, R3, 0x7610, R18 ;  /* 0x0000761003127816 */ /* 0x000fc60000000012 */
[----:B------:R-:W-:Y:S01]  /*27e0*/  FMUL R14, R14, R57 ;  /* 0x000000390e0e7220 */ /* 0x000fe20000400000 */
[----:B------:R-:W-:Y:S01]  /*27f0*/  IMAD.IADD R75, R75, 0x1, R11 ;  /* 0x000000014b4b7824 */ /* 0x000fe200078e020b */
[----:B------:R-:W-:Y:S02]  /*2800*/  IADD3 R8, P1, R8, R10, RZ ;  /* 0x0000000a08087210 */ /* 0x000fe40007f3e0ff */
[----:B------:R-:W-:-:S03]  /*2810*/  FFMA R25, R25, R56, R14 ;  /* 0x0000003819197223 */ /* 0x000fc6000000000e */
[----:B------:R-:W-:Y:S01]  /*2820*/  IMAD.X R9, R75, 0x1, R9, P1 ;  /* 0x000000014b097824 */ /* 0x000fe200008e0609 */
[C---:B------:R-:W-:Y:S02]  /*2830*/  LEA R14, P1, R8.reuse, R78, 0x1 ;  /* 0x0000004e080e7211 */ /* 0x040fe400078208ff */
[----:B------:R-:W-:Y:S02]  /*2840*/  F2FP.F16.F32.PACK_AB R25, RZ, R25 ;  /* 0x00000019ff19723e */ /* 0x000fe400000000ff */
[----:B------:R-:W-:-:S03]  /*2850*/  LEA.HI.X R15, R8, R79, R9, 0x1, P1 ;  /* 0x0000004f080f7211 */ /* 0x000fc600008f0c09 */
[----:B------:R1:W-:Y:S04]  /*2860*/  @P3 STG.E.U16 desc[UR36][R6.64+0x2], R25 ;  /* 0x0000021906003986 */ /* 0x0003e8000c101524 */
[----:B------:R-:W2:Y:S01]  /*2870*/  @P2 LDG.E.LTC128B.U16 R18, desc[UR36][R14.64] ;  /* 0x000000240e122981 */ /* 0x000ea2000c1e1520 */
[----:B------:R-:W-:Y:S01]  /*2880*/  IADD3 R12, P1, P3, R60, R10, R12 ;  /* 0x0000000a3c0c7210 */ /* 0x000fe20007b3e00c */
[----:B------:R-:W-:Y:S01]  /*2890*/  BSSY B1, `(.L_x_36) ;  /* 0x0000011000017945 */ /* 0x000fe20003800000 */
[C---:B------:R-:W-:Y:S02]  /*28a0*/  SHF.L.U64.HI R11, R62.reuse, 0x1, R63 ;  /* 0x000000013e0b7819 */ /* 0x040fe4000001023f */
[----:B------:R-:W-:Y:S02]  /*28b0*/  IADD3.X R13, R61, R75, R13, P1, P3 ;  /* 0x0000004b3d0d7210 */ /* 0x000fe40000fe640d */
[----:B------:R-:W-:-:S02]  /*28c0*/  LEA R10, P1, R62, R6, 0x1 ;  /* 0x000000063e0a7211 */ /* 0x000fc400078208ff */
[----:B------:R-:W-:Y:S01]  /*28d0*/  ISETP.GT.AND P0, PT, R0, 0x8, P0 ;  /* 0x000000080000780c */ /* 0x000fe20000704270 */
[----:B------:R-:W-:-:S04]  /*28e0*/  IMAD.WIDE.U32 R12, R19, R74, R12 ;  /* 0x0000004a130c7225 */ /* 0x000fc800078e000c */
[----:B------:R-:W-:Y:S02]  /*28f0*/  IMAD.X R11, R11, 0x1, R7, P1 ;  /* 0x000000010b0b7824 */ /* 0x000fe400008e0607 */
[----:B------:R-:W-:Y:S02]  /*2900*/  IMAD.IADD R9, R71, 0x1, R13 ;  /* 0x0000000147097824 */ /* 0x000fe400078e020d */
[----:B--2---:R-:W-:-:S05]  /*2910*/  HADD2.F32 R8, -RZ, R18.H0_H0 ;  /* 0x20000012ff087230 */ /* 0x004fca0000004100 */
[----:B------:R-:W-:Y:S01]  /*2920*/  FMUL R3, R8, R57 ;  /* 0x0000003908037220 */ /* 0x000fe20000400000 */
[----:B------:R-:W-:-:S03]  /*2930*/  LEA R8, P3, R12, R78, 0x1 ;  /* 0x0000004e0c087211 */ /* 0x000fc600078608ff */
[----:B------:R-:W-:Y:S01]  /*2940*/  FFMA R3, R26, R56, R3 ;  /* 0x000000381a037223 */ /* 0x000fe20000000003 */
[----:B------:R-:W-:-:S04]  /*2950*/  LEA.HI.X R9, R12, R79, R9, 0x1, P3 ;  /* 0x0000004f0c097211 */ /* 0x000fc800018f0c09 */
[----:B------:R-:W-:-:S05]  /*2960*/  F2FP.F16.F32.PACK_AB R3, RZ, R3 ;  /* 0x00000003ff03723e */ /* 0x000fca00000000ff */
[----:B------:R1:W-:Y:S01]  /*2970*/  @P2 STG.E.U16 desc[UR36][R10.64], R3 ;  /* 0x000000030a002986 */ /* 0x0003e2000c101524 */
[----:B------:R-:W-:Y:S05]  /*2980*/  @!P0 BRA `(.L_x_37) ;  /* 0x0000000000048947 */ /* 0x000fea0003800000 */
[----:B------:R2:W5:Y:S02]  /*2990*/  LDG.E.LTC128B.U16 R18, desc[UR36][R8.64+0x2] ;  /* 0x0000022408127981 */ /* 0x000564000c1e1520 */
.L_x_37:
[----:B------:R-:W-:Y:S05]  /*29a0*/  BSYNC B1 ;  /* 0x0000000000017941 */ /* 0x000fea0003800000 */
.L_x_36:
[----:B-----5:R-:W-:Y:S01]  /*29b0*/  HADD2.F32 R12, -RZ, R18.H0_H0 ;  /* 0x20000012ff0c7230 */ /* 0x020fe20000004100 */
[----:B------:R-:W-:Y:S01]  /*29c0*/  ISETP.GT.AND P1, PT, R22, 0x8, PT ;  /* 0x000000081600780c */ /* 0x000fe20003f24270 */
[----:B------:R-:W-:Y:S03]  /*29d0*/  BSSY B1, `(.L_x_38) ;  /* 0x0000008000017945 */ /* 0x000fe60003800000 */
[----:B------:R-:W-:Y:S01]  /*29e0*/  FMUL R12, R12, R57 ;  /* 0x000000390c0c7220 */ /* 0x000fe20000400000 */
[----:B------:R-:W-:-:S03]  /*29f0*/  ISETP.GT.AND P2, PT, R0, RZ, P1 ;  /* 0x000000ff0000720c */ /* 0x000fc60000f44270 */
[----:B------:R-:W-:-:S05]  /*2a00*/  FFMA R12, R27, R56, R12 ;  /* 0x000000381b0c7223 */ /* 0x000fca000000000c */
[----:B------:R-:W-:-:S05]  /*2a10*/  F2FP.F16.F32.PACK_AB R12, RZ, R12 ;  /* 0x0000000cff0c723e */ /* 0x000fca00000000ff */
[----:B------:R3:W-:Y:S01]  /*2a20*/  @P0 STG.E.U16 desc[UR36][R10.64+0x2], R12 ;  /* 0x0000020c0a000986 */ /* 0x0007e2000c101524 */
[----:B------:R-:W-:Y:S05]  /*2a30*/  @!P2 BRA `(.L_x_39) ;  /* 0x000000000004a947 */ /* 0x000fea0003800000 */
[----:B------:R4:W5:Y:S02]  /*2a40*/  LDG.E.LTC128B.U16 R18, desc[UR36][R4.64+0x10] ;  /* 0x0000102404127981 */ /* 0x000964000c1e1520 */
.L_x_39:
[----:B------:R-:W-:Y:S05]  /*2a50*/  BSYNC B1 ;  /* 0x0000000000017941 */ /* 0x000fea0003800000 */
.L_x_38:
[----:B---3-5:R-:W-:Y:S01]  /*2a60*/  HADD2.F32 R12, -RZ, R18.H0_H0 ;  /* 0x20000012ff0c7230 */ /* 0x028fe20000004100 */
[----:B------:R-:W-:Y:S01]  /*2a70*/  ISETP.GT.AND P0, PT, R22, 0x9, PT ;  /* 0x000000091600780c */ /* 0x000fe20003f04270 */
[----:B------:R-:W-:Y:S03]  /*2a80*/  BSSY B1, `(.L_x_40) ;  /* 0x0000008000017945 */ /* 0x000fe60003800000 */
[----:B-1----:R-:W-:Y:S01]  /*2a90*/  FMUL R3, R12, R57 ;  /* 0x000000390c037220 */ /* 0x002fe20000400000 */
[----:B------:R-:W-:-:S03]  /*2aa0*/  ISETP.GT.AND P3, PT, R0, RZ, P0 ;  /* 0x000000ff0000720c */ /* 0x000fc60000764270 */
[----:B------:R-:W-:-:S05]  /*2ab0*/  FFMA R3, R28, R56, R3 ;  /* 0x000000381c037223 */ /* 0x000fca0000000003 */
[----:B------:R-:W-:-:S05]  /*2ac0*/  F2FP.F16.F32.PACK_AB R3, RZ, R3 ;  /* 0x00000003ff03723e */ /* 0x000fca00000000ff */
[----:B------:R1:W-:Y:S01]  /*2ad0*/  @P2 STG.E.U16 desc[UR36][R6.64+0x10], R3 ;  /* 0x0000100306002986 */ /* 0x0003e2000c101524 */
[----:B------:R-:W-:Y:S05]  /*2ae0*/  @!P3 BRA `(.L_x_41) ;  /* 0x000000000004b947 */ /* 0x000fea0003800000 */
[----:B------:R3:W5:Y:S02]  /*2af0*/  LDG.E.LTC128B.U16 R18, desc[UR36][R4.64+0x12] ;  /* 0x0000122404127981 */ /* 0x000764000c1e1520 */
.L_x_41:
[----:B------:R-:W-:Y:S05]  /*2b00*/  BSYNC B1 ;  /* 0x0000000000017941 */ /* 0x000fea0003800000 */
.L_x_40:
[----:B-----5:R-:W-:Y:S01]  /*2b10*/  HADD2.F32 R12, -RZ, R18.H0_H0 ;  /* 0x20000012ff0c7230 */ /* 0x020fe20000004100 */
[----:B------:R-:W-:Y:S01]  /*2b20*/  ISETP.GT.AND P1, PT, R0, 0x8, P1 ;  /* 0x000000080000780c */ /* 0x000fe20000f24270 */
[----:B------:R-:W-:Y:S03]  /*2b30*/  BSSY B1, `(.L_x_42) ;  /* 0x0000007000017945 */ /* 0x000fe60003800000 */
[----:B------:R-:W-:-:S04]  /*2b40*/  FMUL R12, R12, R57 ;  /* 0x000000390c0c7220 */ /* 0x000fc80000400000 */
[----:B------:R-:W-:-:S05]  /*2b50*/  FFMA R12, R29, R56, R12 ;  /* 0x000000381d0c7223 */ /* 0x000fca000000000c */
[----:B------:R-:W-:-:S05]  /*2b60*/  F2FP.F16.F32.PACK_AB R12, RZ, R12 ;  /* 0x0000000cff0c723e */ /* 0x000fca00000000ff */
[----:B------:R0:W-:Y:S01]  /*2b70*/  @P3 STG.E.U16 desc[UR36][R6.64+0x12], R12 ;  /* 0x0000120c06003986 */ /* 0x0001e2000c101524 */
[----:B------:R-:W-:Y:S05]  /*2b80*/  @!P1 BRA `(.L_x_43) ;  /* 0x0000000000049947 */ /* 0x000fea0003800000 */
[----:B------:R0:W5:Y:S02]  /*2b90*/  LDG.E.LTC128B.U16 R18, desc[UR36][R8.64+0x10] ;  /* 0x0000102408127981 */ /* 0x000164000c1e1520 */
.L_x_43:
[----:B------:R-:W-:Y:S05]  /*2ba0*/  BSYNC B1 ;  /* 0x0000000000017941 */ /* 0x000fea0003800000 */
.L_x_42:
[----:B0----5:R-:W-:Y:S01]  /*2bb0*/  HADD2.F32 R12, -RZ, R18.H0_H0 ;  /* 0x20000012ff0c7230 */ /* 0x021fe20000004100 */
[----:B------:R-:W-:Y:S01]  /*2bc0*/  ISETP.GT.AND P0, PT, R0, 0x8, P0 ;  /* 0x000000080000780c */ /* 0x000fe20000704270 */
[----:B------:R-:W-:Y:S03]  /*2bd0*/  BSSY B1, `(.L_x_44) ;  /* 0x0000007000017945 */ /* 0x000fe60003800000 */
[----:B-1----:R-:W-:-:S04]  /*2be0*/  FMUL R3, R12, R57 ;  /* 0x000000390c037220 */ /* 0x002fc80000400000 */
[----:B------:R-:W-:-:S05]  /*2bf0*/  FFMA R3, R30, R56, R3 ;  /* 0x000000381e037223 */ /* 0x000fca0000000003 */
[----:B------:R-:W-:-:S05]  /*2c00*/  F2FP.F16.F32.PACK_AB R3, RZ, R3 ;  /* 0x00000003ff03723e */ /* 0x000fca00000000ff */
[----:B------:R0:W-:Y:S01]  /*2c10*/  @P1 STG.E.U16 desc[UR36][R10.64+0x10], R3 ;  /* 0x000010030a001986 */ /* 0x0001e2000c101524 */
[----:B------:R-:W-:Y:S05]  /*2c20*/  @!P0 BRA `(.L_x_45) ;  /* 0x0000000000048947 */ /* 0x000fea0003800000 */
[----:B------:R1:W5:Y:S02]  /*2c30*/  LDG.E.LTC128B.U16 R18, desc[UR36][R8.64+0x12] ;  /* 0x0000122408127981 */ /* 0x000364000c1e1520 */
.L_x_45:
[----:B------:R-:W-:Y:S05]  /*2c40*/  BSYNC B1 ;  /* 0x0000000000017941 */ /* 0x000fea0003800000 */
.L_x_44:
        /* <DEDUP_REMOVED lines=10> */
.L_x_47:
[----:B------:R-:W-:Y:S05]  /*2cf0*/  BSYNC B1 ;  /* 0x0000000000017941 */ /* 0x000fea0003800000 */
.L_x_46:
[----:B0----5:R-:W-:Y:S01]  /*2d00*/  HADD2.F32 R12, -RZ, R18.H0_H0 ;  /* 0x20000012ff0c7230 */ /* 0x021fe20000004100 */
        /* <DEDUP_REMOVED lines=9> */
.L_x_49:
[----:B------:R-:W-:Y:S05]  /*2da0*/  BSYNC B1 ;  /* 0x0000000000017941 */ /* 0x000fea0003800000 */
.L_x_48:
        /* <DEDUP_REMOVED lines=9> */
.L_x_51:
[----:B------:R-:W-:Y:S05]  /*2e40*/  BSYNC B1 ;  /* 0x0000000000017941 */ /* 0x000fea0003800000 */
.L_x_50:
[----:B0----5:R-:W-:Y:S01]  /*2e50*/  HADD2.F32 R12, -RZ, R18.H0_H0 ;  /* 0x20000012ff0c7230 */ /* 0x021fe20000004100 */
        /* <DEDUP_REMOVED lines=8> */
.L_x_53:
[----:B------:R-:W-:Y:S05]  /*2ee0*/  BSYNC B1 ;  /* 0x0000000000017941 */ /* 0x000fea0003800000 */
.L_x_52:
        /* <DEDUP_REMOVED lines=10> */
.L_x_55:
[----:B------:R-:W-:Y:S05]  /*2f90*/  BSYNC B1 ;  /* 0x0000000000017941 */ /* 0x000fea0003800000 */
.L_x_54:
        /* <DEDUP_REMOVED lines=10> */
.L_x_57:
[----:B------:R-:W-:Y:S05]  /*3040*/  BSYNC B1 ;  /* 0x0000000000017941 */ /* 0x000fea0003800000 */
.L_x_56:
        /* <DEDUP_REMOVED lines=9> */
.L_x_59:
[----:B------:R-:W-:Y:S05]  /*30e0*/  BSYNC B1 ;  /* 0x0000000000017941 */ /* 0x000fea0003800000 */
.L_x_58:
        /* <DEDUP_REMOVED lines=9> */
.L_x_61:
[----:B------:R-:W-:Y:S05]  /*3180*/  BSYNC B1 ;  /* 0x0000000000017941 */ /* 0x000fea0003800000 */
.L_x_60:
        /* <DEDUP_REMOVED lines=10> */
.L_x_63:
[----:B------:R-:W-:Y:S05]  /*3230*/  BSYNC B1 ;  /* 0x0000000000017941 */ /* 0x000fea0003800000 */
.L_x_62:
        /* <DEDUP_REMOVED lines=10> */
.L_x_65:
[----:B------:R-:W-:Y:S05]  /*32e0*/  BSYNC B1 ;  /* 0x0000000000017941 */ /* 0x000fea0003800000 */
.L_x_64:
        /* <DEDUP_REMOVED lines=9> */
.L_x_67:
[----:B------:R-:W-:Y:S05]  /*3380*/  BSYNC B1 ;  /* 0x0000000000017941 */ /* 0x000fea0003800000 */
.L_x_66:
        /* <DEDUP_REMOVED lines=9> */
.L_x_69:
[----:B------:R-:W-:Y:S05]  /*3420*/  BSYNC B1 ;  /* 0x0000000000017941 */ /* 0x000fea0003800000 */
.L_x_68:
        /* <DEDUP_REMOVED lines=10> */
.L_x_71:
[----:B------:R-:W-:Y:S05]  /*34d0*/  BSYNC B1 ;  /* 0x0000000000017941 */ /* 0x000fea0003800000 */
.L_x_70:
        /* <DEDUP_REMOVED lines=10> */
.L_x_73:
[----:B------:R-:W-:Y:S05]  /*3580*/  BSYNC B1 ;  /* 0x0000000000017941 */ /* 0x000fea0003800000 */
.L_x_72:
        /* <DEDUP_REMOVED lines=9> */
.L_x_75:
[----:B------:R-:W-:Y:S05]  /*3620*/  BSYNC B1 ;  /* 0x0000000000017941 */ /* 0x000fea0003800000 */
.L_x_74:
        /* <DEDUP_REMOVED lines=9> */
.L_x_77:
[----:B------:R-:W-:Y:S05]  /*36c0*/  BSYNC B1 ;  /* 0x0000000000017941 */ /* 0x000fea0003800000 */
.L_x_76:
        /* <DEDUP_REMOVED lines=10> */
.L_x_79:
[----:B------:R-:W-:Y:S05]  /*3770*/  BSYNC B1 ;  /* 0x0000000000017941 */ /* 0x000fea0003800000 */
.L_x_78:
        /* <DEDUP_REMOVED lines=10> */
.L_x_81:
[----:B------:R-:W-:Y:S05]  /*3820*/  BSYNC B1 ;  /* 0x0000000000017941 */ /* 0x000fea0003800000 */
.L_x_80:
        /* <DEDUP_REMOVED lines=9> */
.L_x_83:
[----:B------:R-:W-:Y:S05]  /*38c0*/  BSYNC B1 ;  /* 0x0000000000017941 */ /* 0x000fea0003800000 */
.L_x_82:
        /* <DEDUP_REMOVED lines=9> */
.L_x_85:
[----:B------:R-:W-:Y:S05]  /*3960*/  BSYNC B1 ;  /* 0x0000000000017941 */ /* 0x000fea0003800000 */
.L_x_84:
        /* <DEDUP_REMOVED lines=10> */
.L_x_87:
[----:B------:R-:W-:Y:S05]  /*3a10*/  BSYNC B1 ;  /* 0x0000000000017941 */ /* 0x000fea0003800000 */
.L_x_86:
        /* <DEDUP_REMOVED lines=10> */
.L_x_89:
[----:B------:R-:W-:Y:S05]  /*3ac0*/  BSYNC B1 ;  /* 0x0000000000017941 */ /* 0x000fea0003800000 */
.L_x_88:
[----:B0--345:R-:W-:Y:S01]  /*3ad0*/  HADD2.F32 R4, -RZ, R18.H0_H0 ;  /* 0x20000012ff047230 */ /* 0x039fe20000004100 */
        /* <DEDUP_REMOVED lines=8> */
.L_x_91:
[----:B------:R-:W-:Y:S05]  /*3b60*/  BSYNC B1 ;  /* 0x0000000000017941 */ /* 0x000fea0003800000 */
.L_x_90:
[----:B0----5:R-:W-:Y:S01]  /*3b70*/  HADD2.F32 R4, -RZ, R18.H0_H0 ;  /* 0x20000012ff047230 */ /* 0x021fe20000004100 */
[----:B------:R-:W-:Y:S01]  /*3b80*/  ISETP.GT.AND P0, PT, R0, 0x8, P0 ;  /* 0x000000080000780c */ /* 0x000fe20000704270 */
[----:B------:R-:W-:Y:S01]  /*3b90*/  @P1 IMAD.MOV.U32 R5, RZ, RZ, R11 ;  /* 0x000000ffff051224 */ /* 0x000fe200078e000b */
[----:B------:R-:W-:Y:S02]  /*3ba0*/  BSSY B1, `(.L_x_92) ;  /* 0x0000008000017945 */ /* 0x000fe40003800000 */
[----:B------:R-:W-:Y:S01]  /*3bb0*/  FMUL R3, R4, R57 ;  /* 0x0000003904037220 */ /* 0x000fe20000400000 */
[----:B------:R-:W-:-:S03]  /*3bc0*/  @P1 IMAD.MOV.U32 R4, RZ, RZ, R10 ;  /* 0x000000ffff041224 */ /* 0x000fc600078e000a */
[----:B------:R-:W-:-:S05]  /*3bd0*/  FFMA R3, R54, R56, R3 ;  /* 0x0000003836037223 */ /* 0x000fca0000000003 */
[----:B------:R-:W-:-:S05]  /*3be0*/  F2FP.F16.F32.PACK_AB R3, RZ, R3 ;  /* 0x00000003ff03723e */ /* 0x000fca00000000ff */
[----:B------:R0:W-:Y:S01]  /*3bf0*/  @P1 STG.E.U16 desc[UR36][R4.64+0x70], R3 ;  /* 0x0000700304001986 */ /* 0x0001e2000c101524 */
[----:B------:R-:W-:Y:S05]  /*3c00*/  @!P0 BRA `(.L_x_93) ;  /* 0x0000000000048947 */ /* 0x000fea0003800000 */
[----:B------:R4:W5:Y:S02]  /*3c10*/  LDG.E.LTC128B.U16 R18, desc[UR36][R8.64+0x72] ;  /* 0x0000722408127981 */ /* 0x000964000c1e1520 */
.L_x_93:
[----:B------:R-:W-:Y:S05]  /*3c20*/  BSYNC B1 ;  /* 0x0000000000017941 */ /* 0x000fea0003800000 */
.L_x_92:
[----:B------:R-:W-:Y:S05]  /*3c30*/  @!P0 BRA `(.L_x_94) ;  /* 0x0000000800708947 */ /* 0x000fea0003800000 */
[----:B-----5:R-:W-:-:S05]  /*3c40*/  HADD2.F32 R18, -RZ, R18.H0_H0 ;  /* 0x20000012ff127230 */ /* 0x020fca0000004100 */
[----:B------:R-:W-:-:S04]  /*3c50*/  FMUL R18, R18, R57 ;  /* 0x0000003912127220 */ /* 0x000fc80000400000 */
[----:B------:R-:W-:-:S05]  /*3c60*/  FFMA R18, R55, R56, R18 ;  /* 0x0000003837127223 */ /* 0x000fca0000000012 */
[----:B------:R-:W-:-:S05]  /*3c70*/  F2FP.F16.F32.PACK_AB R18, RZ, R18 ;  /* 0x00000012ff12723e */ /* 0x000fca00000000ff */
[----:B------:R0:W-:Y:S01]  /*3c80*/  STG.E.U16 desc[UR36][R10.64+0x72], R18 ;  /* 0x000072120a007986 */ /* 0x0001e2000c101524 */
[----:B------:R-:W-:Y:S05]  /*3c90*/  BRA `(.L_x_94) ;  /* 0x0000000800587947 */ /* 0x000fea0003800000 */
.L_x_33:
[----:B------:R-:W-:Y:S01]  /*3ca0*/  ISETP.GT.AND P3, PT, R22, 0x1, PT ;  /* 0x000000011600780c */ /* 0x000fe20003f64270 */
[----:B------:R-:W-:Y:S01]  /*3cb0*/  ULDC.64 UR4, c[0x0][0x5c0] ;  /* 0x0001700000047ab9 */ /* 0x000fe20000000a00 */
[-C--:B------:R-:W-:Y:S01]  /*3cc0*/  FMUL R24, R24, R56.reuse ;  /* 0x0000003818187220 */ /* 0x080fe20000400000 */
[----:B------:R-:W-:Y:S01]  /*3cd0*/  LEA R4, P4, R70, UR4, 0x1 ;  /* 0x0000000446047c11 */ /* 0x000fe2000f8808ff */
[-C--:B------:R-:W-:Y:S01]  /*3ce0*/  FMUL R25, R25, R56.reuse ;  /* 0x0000003819197220 */ /* 0x080fe20000400000 */
[----:B------:R-:W-:Y:S01]  /*3cf0*/  ISETP.GT.AND P0, PT, R0, RZ, P3 ;  /* 0x000000ff0000720c */ /* 0x000fe20001f04270 */
[----:B------:R-:W-:Y:S01]  /*3d00*/  FMUL R26, R26, R56 ;  /* 0x000000381a1a7220 */ /* 0x000fe20000400000 */
[----:B------:R-:W-:Y:S01]  /*3d10*/  F2FP.F16.F32.PACK_AB R24, RZ, R24 ;  /* 0x00000018ff18723e */ /* 0x000fe200000000ff */
[-C--:B------:R-:W-:Y:S01]  /*3d20*/  FMUL R27, R27, R56.reuse ;  /* 0x000000381b1b7220 */ /* 0x080fe20000400000 */
[----:B------:R-:W-:Y:S01]  /*3d30*/  LEA.HI.X R5, R70, UR5, R7, 0x1, P4 ;  /* 0x0000000546057c11 */ /* 0x000fe2000a0f0c07 */
[-C--:B------:R-:W-:Y:S01]  /*3d40*/  FMUL R28, R28, R56.reuse ;  /* 0x000000381c1c7220 */ /* 0x080fe20000400000 */
[----:B------:R-:W-:Y:S01]  /*3d50*/  F2FP.F16.F32.PACK_AB R25, RZ, R25 ;  /* 0x00000019ff19723e */ /* 0x000fe200000000ff */
[-C--:B------:R-:W-:Y:S01]  /*3d60*/  FMUL R29, R29, R56.reuse ;  /* 0x000000381d1d7220 */ /* 0x080fe20000400000 */
[----:B------:R-:W-:Y:S01]  /*3d70*/  ISETP.GT.AND P2, PT, R0, 0x8, P2 ;  /* 0x000000080000780c */ /* 0x000fe20001744270 */
[----:B------:R-:W-:Y:S01]  /*3d80*/  @P1 STG.E.U16 desc[UR36][R4.64], R24 ;  /* 0x0000001804001986 */ /* 0x000fe2000c101524 */
[----:B------:R-:W-:Y:S01]  /*3d90*/  ISETP.GT.AND P1, PT, R22, 0x8, PT ;  /* 0x000000081600780c */ /* 0x000fe20003f24270 */
[----:B------:R-:W-:Y:S01]  /*3da0*/  FMUL R30, R30, R56 ;  /* 0x000000381e1e7220 */ /* 0x000fe20000400000 */
[C---:B------:R-:W-:Y:S01]  /*3db0*/  SHF.L.U64.HI R3, R62.reuse, 0x1, R63 ;  /* 0x000000013e037819 */ /* 0x040fe2000001023f */
[----:B------:R-:W-:Y:S01]  /*3dc0*/  @P0 STG.E.U16 desc[UR36][R4.64+0x2], R25 ;  /* 0x0000021904000986 */ /* 0x000fe2000c101524 */
[----:B------:R-:W-:Y:S01]  /*3dd0*/  LEA R6, P5, R62, R4, 0x1 ;  /* 0x000000043e067211 */ /* 0x000fe200078a08ff */
[-C--:B------:R-:W-:Y:S01]  /*3de0*/  FMUL R31, R31, R56.reuse ;  /* 0x000000381f1f7220 */ /* 0x080fe20000400000 */
[----:B------:R-:W-:Y:S01]  /*3df0*/  ISETP.GT.AND P3, PT, R0, 0x8, P3 ;  /* 0x000000080000780c */ /* 0x000fe20001f64270 */
[-C--:B------:R-:W-:Y:S01]  /*3e00*/  FMUL R32, R32, R56.reuse ;  /* 0x0000003820207220 */ /* 0x080fe20000400000 */
[----:B------:R-:W-:Y:S01]  /*3e10*/  ISETP.GT.AND P0, PT, R22, 0x9, PT ;  /* 0x000000091600780c */ /* 0x000fe20003f04270 */
[----:B------:R-:W-:Y:S01]  /*3e20*/  IMAD.X R7, R3, 0x1, R5, P5 ;  /* 0x0000000103077824 */ /* 0x000fe200028e0605 */
[----:B------:R-:W-:Y:S01]  /*3e30*/  ISETP.GT.AND P4, PT, R0, RZ, P1 ;  /* 0x000000ff0000720c */ /* 0x000fe20000f84270 */
[----:B------:R-:W-:Y:S01]  /*3e40*/  FMUL R33, R33, R56 ;  /* 0x0000003821217220 */ /* 0x000fe20000400000 */
[----:B------:R-:W-:Y:S01]  /*3e50*/  F2FP.F16.F32.PACK_AB R26, RZ, R26 ;  /* 0x0000001aff1a723e */ /* 0x000fe200000000ff */
[-C--:B------:R-:W-:Y:S01]  /*3e60*/  FMUL R34, R34, R56.reuse ;  /* 0x0000003822227220 */ /* 0x080fe20000400000 */
[----:B------:R-:W-:Y:S01]  /*3e70*/  ISETP.GT.AND P5, PT, R0, RZ, P0 ;  /* 0x000000ff0000720c */ /* 0x000fe200007a4270 */
[----:B------:R-:W-:Y:S01]  /*3e80*/  FMUL R35, R35, R56 ;  /* 0x0000003823237220 */ /* 0x000fe20000400000 */
[----:B------:R-:W-:Y:S01]  /*3e90*/  F2FP.F16.F32.PACK_AB R27, RZ, R27 ;  /* 0x0000001bff1b723e */ /* 0x000fe200000000ff */
[----:B------:R-:W-:Y:S01]  /*3ea0*/  @P2 STG.E.U16 desc[UR36][R6.64], R26 ;  /* 0x0000001a06002986 */ /* 0x000fe2000c101524 */
[----:B------:R-:W-:Y:S01]  /*3eb0*/  F2FP.F16.F32.PACK_AB R28, RZ, R28 ;  /* 0x0000001cff1c723e */ /* 0x000fe200000000ff */
[-C--:B------:R-:W-:Y:S01]  /*3ec0*/  FMUL R36, R36, R56.reuse ;  /* 0x0000003824247220 */ /* 0x080fe20000400000 */
[----:B------:R-:W-:Y:S01]  /*3ed0*/  ISETP.GT.AND P2, PT, R0, 0x8, P1 ;  /* 0x000000080000780c */ /* 0x000fe20000f44270 */
[----:B------:R-:W-:Y:S01]  /*3ee0*/  @P3 STG.E.U16 desc[UR36][R6.64+0x2], R27 ;  /* 0x0000021b06003986 */ /* 0x000fe2000c101524 */
[----:B------:R-:W-:Y:S01]  /*3ef0*/  ISETP.GT.AND P1, PT, R22, 0x10, PT ;  /* 0x000000101600780c */ /* 0x000fe20003f24270 */
[-C--:B------:R-:W-:Y:S01]  /*3f00*/  FMUL R37, R37, R56.reuse ;  /* 0x0000003825257220 */ /* 0x080fe20000400000 */
[----:B------:R-:W-:Y:S01]  /*3f10*/  F2FP.F16.F32.PACK_AB R29, RZ, R29 ;  /* 0x0000001dff1d723e */ /* 0x000fe200000000ff */
[----:B------:R-:W-:Y:S01]  /*3f20*/  @P4 STG.E.U16 desc[UR36][R4.64+0x10], R28 ;  /* 0x0000101c04004986 */ /* 0x000fe2000c101524 */
[----:B------:R-:W-:Y:S01]  /*3f30*/  ISETP.GT.AND P3, PT, R0, 0x8, P0 ;  /* 0x000000080000780c */ /* 0x000fe20000764270 */
[-C--:B------:R-:W-:Y:S01]  /*3f40*/  FMUL R38, R38, R56.reuse ;  /* 0x0000003826267220 */ /* 0x080fe20000400000 */
[----:B------:R-:W-:Y:S01]  /*3f50*/  ISETP.GT.AND P0, PT, R22, 0x11, PT ;  /* 0x000000111600780c */ /* 0x000fe20003f04270 */
[----:B------:R-:W-:Y:S01]  /*3f60*/  @P5 STG.E.U16 desc[UR36][R4.64+0x12], R29 ;  /* 0x0000121d04005986 */ /* 0x000fe2000c101524 */
        /* <DEDUP_REMOVED lines=40> */
[C---:B------:R-:W-:Y:S01]  /*41f0*/  ISETP.GT.AND P4, PT, R0.reuse, RZ, P1 ;  /* 0x000000ff0000720c */ /* 0x040fe20000f84270 */
[-C--:B------:R-:W-:Y:S01]  /*4200*/  FMUL R51, R51, R56.reuse ;  /* 0x0000003833337220 */ /* 0x080fe20000400000 */
[----:B------:R-:W-:Y:S01]  /*4210*/  ISETP.GT.AND P5, PT, R0, RZ, P0 ;  /* 0x000000ff0000720c */ /* 0x000fe200007a4270 */
[----:B------:R-:W-:Y:S01]  /*4220*/  FMUL R52, R52, R56 ;  /* 0x0000003834347220 */ /* 0x000fe20000400000 */
[----:B------:R-:W-:Y:S01]  /*4230*/  F2FP.F16.F32.PACK_AB R38, RZ, R38 ;  /* 0x00000026ff26723e */ /* 0x000fe200000000ff */
[-C--:B------:R-:W-:Y:S01]  /*4240*/  FMUL R53, R53, R56.reuse ;  /* 0x0000003835357220 */ /* 0x080fe20000400000 */
[----:B------:R-:W-:Y:S01]  /*4250*/  F2FP.F16.F32.PACK_AB R39, RZ, R39 ;  /* 0x00000027ff27723e */ /* 0x000fe200000000ff */
[----:B------:R-:W-:Y:S01]  /*4260*/  FMUL R54, R54, R56 ;  /* 0x0000003836367220 */ /* 0x000fe20000400000 */
[----:B------:R-:W-:Y:S01]  /*4270*/  F2FP.F16.F32.PACK_AB R40, RZ, R40 ;  /* 0x00000028ff28723e */ /* 0x000fe200000000ff */
[----:B------:R-:W-:Y:S01]  /*4280*/  @P2 STG.E.U16 desc[UR36][R6.64+0x30], R38 ;  /* 0x0000302606002986 */ /* 0x000fe2000c101524 */
[----:B------:R-:W-:Y:S01]  /*4290*/  F2FP.F16.F32.PACK_AB R41, RZ, R41 ;  /* 0x00000029ff29723e */ /* 0x000fe200000000ff */
[----:B------:R-:W-:Y:S01]  /*42a0*/  FMUL R55, R55, R56 ;  /* 0x0000003837377220 */ /* 0x000fe20000400000 */
[C---:B------:R-:W-:Y:S01]  /*42b0*/  ISETP.GT.AND P1, PT, R0.reuse, 0x8, P1 ;  /* 0x000000080000780c */ /* 0x040fe20000f24270 */
[----:B------:R-:W-:Y:S01]  /*42c0*/  @P3 STG.E.U16 desc[UR36][R6.64+0x32], R39 ;  /* 0x0000322706003986 */ /* 0x000fe2000c101524 */
[----:B------:R-:W-:-:S02]  /*42d0*/  ISETP.GT.AND P2, PT, R0, 0x8, P0 ;  /* 0x000000080000780c */ /* 0x000fc40000744270 */
[----:B------:R-:W-:Y:S01]  /*42e0*/  F2FP.F16.F32.PACK_AB R42, RZ, R42 ;  /* 0x0000002aff2a723e */ /* 0x000fe200000000ff */
[----:B------:R-:W-:Y:S01]  /*42f0*/  @P4 STG.E.U16 desc[UR36][R4.64+0x40], R40 ;  /* 0x0000402804004986 */ /* 0x000fe2000c101524 */
[C---:B------:R-:W-:Y:S02]  /*4300*/  ISETP.GT.AND P4, PT, R22.reuse, 0x28, PT ;  /* 0x000000281600780c */ /* 0x040fe40003f84270 */
[----:B------:R-:W-:Y:S01]  /*4310*/  ISETP.GT.AND P0, PT, R22, 0x29, PT ;  /* 0x000000291600780c */ /* 0x000fe20003f04270 */
[----:B------:R-:W-:Y:S01]  /*4320*/  @P5 STG.E.U16 desc[UR36][R4.64+0x42], R41 ;  /* 0x0000422904005986 */ /* 0x000fe2000c101524 */
[----:B------:R-:W-:Y:S02]  /*4330*/  ISETP.GT.AND P5, PT, R0, RZ, P4 ;  /* 0x000000ff0000720c */ /* 0x000fe400027a4270 */
[----:B------:R-:W-:Y:S01]  /*4340*/  F2FP.F16.F32.PACK_AB R43, RZ, R43 ;  /* 0x0000002bff2b723e */ /* 0x000fe200000000ff */
[----:B------:R-:W-:Y:S01]  /*4350*/  @P1 STG.E.U16 desc[UR36][R6.64+0x40], R42 ;  /* 0x0000402a06001986 */ /* 0x000fe2000c101524 */
[----:B------:R-:W-:-:S02]  /*4360*/  F2FP.F16.F32.PACK_AB R44, RZ, R44 ;  /* 0x0000002cff2c723e */ /* 0x000fc400000000ff */
[C---:B------:R-:W-:Y:S01]  /*4370*/  ISETP.GT.AND P3, PT, R0.reuse, RZ, P0 ;  /* 0x000000ff0000720c */ /* 0x040fe20000764270 */
[----:B------:R-:W-:Y:S01]  /*4380*/  @P2 STG.E.U16 desc[UR36][R6.64+0x42], R43 ;  /* 0x0000422b06002986 */ /* 0x000fe2000c101524 */
[C---:B------:R-:W-:Y:S02]  /*4390*/  ISETP.GT.AND P4, PT, R0.reuse, 0x8, P4 ;  /* 0x000000080000780c */ /* 0x040fe40002784270 */
[----:B------:R-:W-:Y:S02]  /*43a0*/  F2FP.F16.F32.PACK_AB R45, RZ, R45 ;  /* 0x0000002dff2d723e */ /* 0x000fe400000000ff */
[----:B------:R-:W-:Y:S01]  /*43b0*/  F2FP.F16.F32.PACK_AB R46, RZ, R46 ;  /* 0x0000002eff2e723e */ /* 0x000fe200000000ff */
[----:B------:R-:W-:Y:S01]  /*43c0*/  @P5 STG.E.U16 desc[UR36][R4.64+0x50], R44 ;  /* 0x0000502c04005986 */ /* 0x000fe2000c101524 */
[----:B------:R-:W-:Y:S02]  /*43d0*/  ISETP.GT.AND P5, PT, R0, 0x8, P0 ;  /* 0x000000080000780c */ /* 0x000fe400007a4270 */
[----:B------:R-:W-:-:S02]  /*43e0*/  F2FP.F16.F32.PACK_AB R47, RZ, R47 ;  /* 0x0000002fff2f723e */ /* 0x000fc400000000ff */
[C---:B------:R-:W-:Y:S01]  /*43f0*/  ISETP.GT.AND P2, PT, R22.reuse, 0x31, PT ;  /* 0x000000311600780c */ /* 0x040fe20003f44270 */
[----:B------:R-:W-:Y:S01]  /*4400*/  @P3 STG.E.U16 desc[UR36][R4.64+0x52], R45 ;  /* 0x0000522d04003986 */ /* 0x000fe2000c101524 */
[----:B------:R-:W-:Y:S02]  /*4410*/  ISETP.GT.AND P3, PT, R22, 0x30, PT ;  /* 0x000000301600780c */ /* 0x000fe40003f64270 */
[----:B------:R-:W-:Y:S01]  /*4420*/  F2FP.F16.F32.PACK_AB R48, RZ, R48 ;  /* 0x00000030ff30723e */ /* 0x000fe200000000ff */
[----:B------:R-:W-:Y:S01]  /*4430*/  @P4 STG.E.U16 desc[UR36][R6.64+0x50], R46 ;  /* 0x0000502e06004986 */ /* 0x000fe2000c101524 */
[C---:B------:R-:W-:Y:S02]  /*4440*/  ISETP.GT.AND P4, PT, R0.reuse, RZ, P2 ;  /* 0x000000ff0000720c */ /* 0x040fe40001784270 */
[----:B------:R-:W-:Y:S01]  /*4450*/  F2FP.F16.F32.PACK_AB R49, RZ, R49 ;  /* 0x00000031ff31723e */ /* 0x000fe200000000ff */
[----:B------:R-:W-:Y:S01]  /*4460*/  @P5 STG.E.U16 desc[UR36][R6.64+0x52], R47 ;  /* 0x0000522f06005986 */ /* 0x000fe2000c101524 */
[----:B------:R-:W-:-:S02]  /*4470*/  ISETP.GT.AND P5, PT, R0, RZ, P3 ;  /* 0x000000ff0000720c */ /* 0x000fc40001fa4270 */
[C---:B------:R-:W-:Y:S02]  /*4480*/  ISETP.GT.AND P1, PT, R22.reuse, 0x38, PT ;  /* 0x000000381600780c */ /* 0x040fe40003f24270 */
[----:B------:R-:W-:Y:S02]  /*4490*/  ISETP.GT.AND P0, PT, R22, 0x39, PT ;  /* 0x000000391600780c */ /* 0x000fe40003f04270 */
[C---:B------:R-:W-:Y:S02]  /*44a0*/  ISETP.GT.AND P3, PT, R0.reuse, 0x8, P3 ;  /* 0x000000080000780c */ /* 0x040fe40001f64270 */
[C---:B------:R-:W-:Y:S02]  /*44b0*/  ISETP.GT.AND P2, PT, R0.reuse, 0x8, P2 ;  /* 0x000000080000780c */ /* 0x040fe40001744270 */
[----:B------:R-:W-:Y:S02]  /*44c0*/  F2FP.F16.F32.PACK_AB R50, RZ, R50 ;  /* 0x00000032ff32723e */ /* 0x000fe400000000ff */
[----:B------:R-:W-:Y:S01]  /*44d0*/  F2FP.F16.F32.PACK_AB R51, RZ, R51 ;  /* 0x00000033ff33723e */ /* 0x000fe200000000ff */
[----:B------:R-:W-:Y:S01]  /*44e0*/  @P5 STG.E.U16 desc[UR36][R4.64+0x60], R48 ;  /* 0x0000603004005986 */ /* 0x000fe2000c101524 */
[----:B------:R-:W-:-:S02]  /*44f0*/  ISETP.GT.AND P5, PT, R0, RZ, P0 ;  /* 0x000000ff0000720c */ /* 0x000fc400007a4270 */
[C---:B------:R-:W-:Y:S01]  /*4500*/  ISETP.GT.AND P0, PT, R0.reuse, 0x8, P0 ;  /* 0x000000080000780c */ /* 0x040fe20000704270 */
[----:B------:R-:W-:Y:S01]  /*4510*/  @P4 STG.E.U16 desc[UR36][R4.64+0x62], R49 ;  /* 0x0000623104004986 */ /* 0x000fe2000c101524 */
[C---:B------:R-:W-:Y:S02]  /*4520*/  ISETP.GT.AND P4, PT, R0.reuse, RZ, P1 ;  /* 0x000000ff0000720c */ /* 0x040fe40000f84270 */
[----:B------:R-:W-:Y:S01]  /*4530*/  ISETP.GT.AND P1, PT, R0, 0x8, P1 ;  /* 0x000000080000780c */ /* 0x000fe20000f24270 */
[----:B------:R-:W-:Y:S01]  /*4540*/  @P3 STG.E.U16 desc[UR36][R6.64+0x60], R50 ;  /* 0x0000603206003986 */ /* 0x000fe2000c101524 */
[----:B------:R-:W-:Y:S02]  /*4550*/  F2FP.F16.F32.PACK_AB R52, RZ, R52 ;  /* 0x00000034ff34723e */ /* 0x000fe400000000ff */
[----:B------:R-:W-:Y:S01]  /*4560*/  F2FP.F16.F32.PACK_AB R53, RZ, R53 ;  /* 0x00000035ff35723e */ /* 0x000fe200000000ff */
[----:B------:R-:W-:Y:S01]  /*4570*/  @P2 STG.E.U16 desc[UR36][R6.64+0x62], R51 ;  /* 0x0000623306002986 */ /* 0x000fe2000c101524 */
[----:B------:R-:W-:-:S02]  /*4580*/  F2FP.F16.F32.PACK_AB R54, RZ, R54 ;  /* 0x00000036ff36723e */ /* 0x000fc400000000ff */
[----:B------:R-:W-:-:S03]  /*4590*/  F2FP.F16.F32.PACK_AB R55, RZ, R55 ;  /* 0x00000037ff37723e */ /* 0x000fc600000000ff */
[----:B------:R-:W-:Y:S04]  /*45a0*/  @P4 STG.E.U16 desc[UR36][R4.64+0x70], R52 ;  /* 0x0000703404004986 */ /* 0x000fe8000c101524 */
[----:B------:R0:W-:Y:S02]  /*45b0*/  @P5 STG.E.U16 desc[UR36][R4.64+0x72], R53 ;  /* 0x0000723504005986 */ /* 0x0001e4000c101524 */
[----:B0-----:R-:W-:Y:S02]  /*45c0*/  @P1 IMAD.MOV.U32 R4, RZ, RZ, R6 ;  /* 0x000000ffff041224 */ /* 0x001fe400078e0006 */
[----:B------:R-:W-:-:S05]  /*45d0*/  @P1 IMAD.MOV.U32 R5, RZ, RZ, R7 ;  /* 0x000000ffff051224 */ /* 0x000fca00078e0007 */
[----:B------:R0:W-:Y:S04]  /*45e0*/  @P1 STG.E.U16 desc[UR36][R4.64+0x70], R54 ;  /* 0x0000703604001986 */ /* 0x0001e8000c101524 */
[----:B------:R0:W-:Y:S02]  /*45f0*/  @P0 STG.E.U16 desc[UR36][R6.64+0x72], R55 ;  /* 0x0000723706000986 */ /* 0x0001e4000c101524 */
.L_x_94:
[----:B------:R-:W-:Y:S05]  /*4600*/  BSYNC B0 ;  /* 0x0000000000007941 */ /* 0x000fea0003800000 */
.L_x_32:
[----:B0-----:R-:W2:Y:S01]  /*4610*/  LDL.64 R4, [R1] ;  /* 0x0000000001047983 */ /* 0x001ea20000100a00 */
[----:B------:R-:W-:Y:S01]  /*4620*/  ULDC.64 UR4, c[0x0][0x650] ;  /* 0x0001940000047ab9 */ /* 0x000fe20000000a00 */
[----:B------:R-:W-:Y:S02]  /*4630*/  IMAD.U32 R0, RZ, RZ, UR44 ;  /* 0x0000002cff007e24 */ /* 0x000fe4000f8e00ff */
[----:B------:R-:W-:Y:S02]  /*4640*/  IMAD.MOV.U32 R22, RZ, RZ, -0x1 ;  /* 0xffffffffff167424 */ /* 0x000fe400078e00ff */
[----:B------:R0:W-:Y:S01]  /*4650*/  SYNCS.ARRIVE.TRANS64.A1T0 RZ, [R0+UR48], RZ ;  /* 0x000000ff00ff79a7 */ /* 0x0001e20008100030 */
[----:B-----5:R-:W-:Y:S02]  /*4660*/  IMAD.MOV.U32 R18, RZ, RZ, -0x1 ;  /* 0xffffffffff127424 */ /* 0x020fe400078e00ff */
[----:B------:R-:W-:Y:S01]  /*4670*/  IMAD.MOV.U32 R19, RZ, RZ, -0x1 ;  /* 0xffffffffff137424 */ /* 0x000fe200078e00ff */
[----:B0-----:R-:W-:-:S02]  /*4680*/  PRMT R0, RZ, 0x7610, R0 ;  /* 0x00007610ff007816 */ /* 0x001fc40000000000 */
[----:B--2---:R-:W-:-:S05]  /*4690*/  LEA R16, P0, R4, R16, 0x1 ;  /* 0x0000001004107211 */ /* 0x004fca00078008ff */
[----:B------:R-:W-:Y:S01]  /*46a0*/  IMAD.X R17, R66, 0x1, R17, P0 ;  /* 0x0000000142117824 */ /* 0x000fe200000e0611 */
[----:B------:R-:W-:-:S04]  /*46b0*/  ISETP.GE.U32.AND P0, PT, R16, UR4, PT ;  /* 0x0000000410007c0c */ /* 0x000fc8000bf06070 */
[----:B------:R-:W-:-:S13]  /*46c0*/  ISETP.GE.U32.AND.EX P0, PT, R17, UR5, PT, P0 ;  /* 0x0000000511007c0c */ /* 0x000fda000bf06100 */
[----:B------:R-:W-:Y:S05]  /*46d0*/  @P0 BRA `(.L_x_95) ;  /* 0x00000004004c0947 */ /* 0x000fea0003800000 */
[----:B------:R-:W0:Y:S01]  /*46e0*/  LDC.64 R10, c[0x0][0x628] ;  /* 0x00018a00ff0a7b82 */ /* 0x000e220000000a00 */
[----:B------:R-:W2:Y:S01]  /*46f0*/  S2R R12, SR_CTAID.X ;  /* 0x00000000000c7919 */ /* 0x000ea20000002500 */
[----:B-1-34-:R-:W-:Y:S02]  /*4700*/  IMAD.MOV.U32 R8, RZ, RZ, R16 ;  /* 0x000000ffff087224 */ /* 0x01afe400078e0010 */
[----:B------:R-:W-:Y:S01]  /*4710*/  IMAD.MOV.U32 R9, RZ, RZ, R17 ;  /* 0x000000ffff097224 */ /* 0x000fe200078e0011 */
[----:B------:R-:W1:Y:S03]  /*4720*/  S2R R18, SR_CTAID.Y ;  /* 0x0000000000127919 */ /* 0x000e660000002600 */
[----:B------:R-:W3:Y:S08]  /*4730*/  LDC R0, c[0x0][0x630] ;  /* 0x00018c00ff007b82 */ /* 0x000ef00000000800 */
[----:B------:R-:W4:Y:S01]  /*4740*/  LDC.64 R14, c[0x0][0x620] ;  /* 0x00018800ff0e7b82 */ /* 0x000f220000000a00 */
[----:B0-----:R-:W-:-:S04]  /*4750*/  ISETP.NE.U32.AND P0, PT, R10, RZ, PT ;  /* 0x000000ff0a00720c */ /* 0x001fc80003f05070 */
[----:B------:R-:W-:-:S13]  /*4760*/  ISETP.NE.AND.EX P0, PT, R11, RZ, PT, P0 ;  /* 0x000000ff0b00720c */ /* 0x000fda0003f05300 */
[----:B-1234-:R-:W-:Y:S05]  /*4770*/  @!P0 BRA `(.L_x_96) ;  /* 0x0000000000288947 */ /* 0x01efea0003800000 */
[----:B------:R-:W0:Y:S02]  /*4780*/  LDC R3, c[0x0][0x634] ;  /* 0x00018d00ff037b82 */ /* 0x000e240000000800 */
[----:B0-----:R-:W-:-:S05]  /*4790*/  IADD3 R3, P0, R16, R3, RZ ;  /* 0x0000000310037210 */ /* 0x001fca0007f1e0ff */
        /* <DEDUP_REMOVED lines=8> */
.L_x_96:
[-CC-:B------:R-:W-:Y:S01]  /*4820*/  SHF.R.U64 R19, R8, R0.reuse, R9.reuse ;  /* 0x0000000008137219 */ /* 0x180fe20000001209 */
[----:B------:R-:W0:Y:S01]  /*4830*/  LDC.64 R24, c[0x0][0x640] ;  /* 0x00019000ff187b82 */ /* 0x000e220000000a00 */
[----:B------:R-:W-:Y:S01]  /*4840*/  SHF.R.U32.HI R0, RZ, R0, R9 ;  /* 0x00000000ff007219 */ /* 0x000fe20000011609 */
[----:B------:R-:W-:Y:S01]  /*4850*/  ULDC UR4, c[0x0][0x150] ;  /* 0x0000540000047ab9 */ /* 0x000fe20000000800 */
[----:B------:R-:W-:Y:S02]  /*4860*/  IADD3 R3, P0, RZ, -R19, RZ ;  /* 0x80000013ff037210 */ /* 0x000fe40007f1e0ff */
[----:B------:R-:W-:-:S03]  /*4870*/  I2FP.F32.U32 R7, R12 ;  /* 0x0000000c00077245 */ /* 0x000fc60000201000 */
[----:B------:R-:W1:Y:S01]  /*4880*/  LDC R6, c[0x0][0x618] ;  /* 0x00018600ff067b82 */ /* 0x000e620000000800 */
[----:B------:R-:W-:Y:S02]  /*4890*/  IMAD.X R5, RZ, RZ, ~R0, P0 ;  /* 0x000000ffff057224 */ /* 0x000fe400000e0e00 */
[----:B------:R-:W-:Y:S01]  /*48a0*/  FMUL R7, R7, UR4 ;  /* 0x0000000407077c20 */ /* 0x000fe20008400000 */
[----:B------:R-:W-:Y:S01]  /*48b0*/  ULDC UR4, c[0x0][0x154] ;  /* 0x0000550000047ab9 */ /* 0x000fe20000000800 */
[-C--:B------:R-:W-:Y:S02]  /*48c0*/  IMAD R0, R5, R14.reuse, RZ ;  /* 0x0000000e05007224 */ /* 0x080fe400078e02ff */
[C---:B------:R-:W-:Y:S01]  /*48d0*/  IMAD.WIDE.U32 R4, R3.reuse, R14, R16 ;  /* 0x0000000e03047225 */ /* 0x040fe200078e0010 */
[----:B------:R-:W2:Y:S01]  /*48e0*/  LDC R8, c[0x0][0x608] ;  /* 0x00018200ff087b82 */ /* 0x000ea20000000800 */
[----:B------:R-:W3:Y:S02]  /*48f0*/  F2I.U32.TRUNC.NTZ R7, R7 ;  /* 0x0000000700077305 */ /* 0x000ee4000020f000 */
[----:B------:R-:W-:Y:S01]  /*4900*/  IMAD R3, R3, R15, R0 ;  /* 0x0000000f03037224 */ /* 0x000fe200078e0200 */
[----:B------:R-:W-:-:S03]  /*4910*/  I2FP.F32.U32 R0, R18 ;  /* 0x0000001200007245 */ /* 0x000fc60000201000 */
[----:B------:R-:W-:Y:S01]  /*4920*/  IMAD.IADD R3, R5, 0x1, R3 ;  /* 0x0000000105037824 */ /* 0x000fe200078e0203 */
[----:B------:R-:W4:Y:S01]  /*4930*/  LDC R11, c[0x0][0x658] ;  /* 0x00019600ff0b7b82 */ /* 0x000f220000000800 */
[----:B0-----:R-:W-:-:S04]  /*4940*/  ISETP.NE.U32.AND P0, PT, R24, RZ, PT ;  /* 0x000000ff1800720c */ /* 0x001fc80003f05070 */
[----:B------:R-:W-:-:S03]  /*4950*/  ISETP.NE.AND.EX P0, PT, R25, RZ, PT, P0 ;  /* 0x000000ff1900720c */ /* 0x000fc60003f05300 */
[----:B------:R-:W0:Y:S01]  /*4960*/  LDC R9, c[0x0][0x144] ;  /* 0x00005100ff097b82 */ /* 0x000e220000000800 */
[-C--:B-1----:R-:W-:Y:S01]  /*4970*/  SHF.R.U64 R10, R4, R6.reuse, R3 ;  /* 0x00000006040a7219 */ /* 0x082fe20000001203 */
[----:B---3--:R-:W-:Y:S01]  /*4980*/  IMAD.MOV R7, RZ, RZ, -R7 ;  /* 0x000000ffff077224 */ /* 0x008fe200078e0a07 */
[----:B------:R-:W-:Y:S01]  /*4990*/  SHF.R.U32.HI R3, RZ, R6, R3 ;  /* 0x00000006ff037219 */ /* 0x000fe20000011603 */
[----:B------:R-:W-:-:S04]  /*49a0*/  FMUL R6, R0, UR4 ;  /* 0x0000000400067c20 */ /* 0x000fc80008400000 */
[----:B------:R-:W1:Y:S01]  /*49b0*/  LDC R21, c[0x0][0x148] ;  /* 0x00005200ff157b82 */ /* 0x000e620000000800 */
[----:B------:R3:W0:Y:S01]  /*49c0*/  F2I.U32.TRUNC.NTZ R14, R6 ;  /* 0x00000006000e7305 */ /* 0x000622000020f000 */
[-CC-:B--2---:R-:W-:Y:S02]  /*49d0*/  SHF.R.U64 R13, R10, R8.reuse, R3.reuse ;  /* 0x000000080a0d7219 */ /* 0x184fe40000001203 */
[----:B------:R-:W-:-:S04]  /*49e0*/  SHF.R.U32.HI R0, RZ, R8, R3 ;  /* 0x00000008ff007219 */ /* 0x000fc80000011603 */
[----:B------:R-:W2:Y:S01]  /*49f0*/  LDC R20, c[0x0][0x648] ;  /* 0x00019200ff147b82 */ /* 0x000ea20000000800 */
[-CC-:B----4-:R-:W-:Y:S02]  /*4a00*/  SHF.R.U64 R15, R13, R11.reuse, R0.reuse ;  /* 0x0000000b0d0f7219 */ /* 0x190fe40000001200 */
[----:B------:R-:W-:-:S03]  /*4a10*/  SHF.R.U32.HI R5, RZ, R11, R0 ;  /* 0x0000000bff057219 */ /* 0x000fc60000011600 */
[----:B------:R-:W-:Y:S02]  /*4a20*/  IMAD.MOV.U32 R4, RZ, RZ, R15 ;  /* 0x000000ffff047224 */ /* 0x000fe400078e000f */
[----:B------:R-:W4:Y:S01]  /*4a30*/  LDC R26, c[0x0][0x638] ;  /* 0x00018e00ff1a7b82 */ /* 0x000f220000000800 */
[----:B0-----:R-:W-:-:S07]  /*4a40*/  IMAD R22, R9, R7, R12 ;  /* 0x0000000709167224 */ /* 0x001fce00078e020c */
[----:B------:R-:W0:Y:S08]  /*4a50*/  LDC R27, c[0x0][0x610] ;  /* 0x00018400ff1b7b82 */ /* 0x000e300000000800 */
[----:B------:R-:W0:Y:S01]  /*4a60*/  LDC R28, c[0x0][0x600] ;  /* 0x00018000ff1c7b82 */ /* 0x000e220000000800 */
[----:B-123--:R-:W-:Y:S05]  /*4a70*/  @!P0 BRA `(.L_x_97) ;  /* 0x0000000000288947 */ /* 0x00efea0003800000 */
[----:B------:R-:W1:Y:S02]  /*4a80*/  LDC R0, c[0x0][0x64c] ;  /* 0x00019300ff007b82 */ /* 0x000e640000000800 */
[----:B-1----:R-:W-:-:S05]  /*4a90*/  IADD3 R3, P0, R15, R0, RZ ;  /* 0x000000000f037210 */ /* 0x002fca0007f1e0ff */
        /* <DEDUP_REMOVED lines=8> */
.L_x_97:
[----:B------:R-:W-:Y:S01]  /*4b20*/  ISETP.NE.AND P0, PT, R2, 0x1, PT ;  /* 0x000000010200780c */ /* 0x000fe20003f05270 */
[----:B------:R-:W-:Y:S01]  /*4b30*/  IMAD.MOV R14, RZ, RZ, -R14 ;  /* 0x000000ffff0e7224 */ /* 0x000fe200078e0a0e */
[----:B------:R-:W-:Y:S02]  /*4b40*/  SHF.R.U64 R0, R4, R20, R5 ;  /* 0x0000001404007219 */ /* 0x000fe40000001205 */
[----:B------:R-:W-:Y:S02]  /*4b50*/  LOP3.LUT R3, R13, R68, RZ, 0xc0, !PT ;  /* 0x000000440d037212 */ /* 0x000fe400078ec0ff */
[----:B------:R-:W-:Y:S01]  /*4b60*/  LOP3.LUT R5, R10, R67, RZ, 0xc0, !PT ;  /* 0x000000430a057212 */ /* 0x000fe200078ec0ff */
[----:B------:R-:W-:Y:S02]  /*4b70*/  IMAD.MOV R4, RZ, RZ, -R0 ;  /* 0x000000ffff047224 */ /* 0x000fe400078e0a00 */
[----:B------:R-:W-:Y:S02]  /*4b80*/  IMAD R3, R64, R0, R3 ;  /* 0x0000000040037224 */ /* 0x000fe400078e0203 */
[----:B----4-:R-:W-:-:S02]  /*4b90*/  IMAD R0, R4, R26, R15 ;  /* 0x0000001a04007224 */ /* 0x010fc400078e020f */
[----:B------:R-:W-:Y:S02]  /*4ba0*/  @P0 IMAD R22, R21, R14, R18 ;  /* 0x0000000e15160224 */ /* 0x000fe400078e0212 */
[----:B------:R-:W-:Y:S02]  /*4bb0*/  IMAD.MOV.U32 R4, RZ, RZ, 0x1 ;  /* 0x00000001ff047424 */ /* 0x000fe400078e00ff */
[----:B0-----:R-:W-:Y:S02]  /*4bc0*/  IMAD R22, R3, R27, R22 ;  /* 0x0000001b03167224 */ /* 0x001fe400078e0216 */
[----:B------:R-:W-:Y:S01]  /*4bd0*/  IMAD R3, R0, R28, R5 ;  /* 0x0000001c00037224 */ /* 0x000fe200078e0205 */
[----:B------:R-:W-:-:S04]  /*4be0*/  PRMT R0, R4, 0x7610, R0 ;  /* 0x0000761004007816 */ /* 0x000fc80000000000 */
[----:B------:R-:W-:Y:S02]  /*4bf0*/  SEL R18, R3, R22, !P0 ;  /* 0x0000001603127207 */ /* 0x000fe40004000000 */
[----:B------:R-:W-:-:S07]  /*4c00*/  SEL R22, R22, R3, !P0 ;  /* 0x0000000316167207 */ /* 0x000fce0004000000 */
.L_x_95:
[----:B------:R-:W-:Y:S01]  /*4c10*/  LOP3.LUT P0, RZ, R0, 0xff, RZ, 0xc0, !PT ;  /* 0x000000ff00ff7812 */ /* 0x000fe2000780c0ff */
[----:B------:R-:W-:Y:S01]  /*4c20*/  UIMAD.WIDE.U32 UR4, UR38, -0x55555555, URZ ;  /* 0xaaaaaaab260478a5 */ /* 0x000fe2000f8e003f */
[----:B------:R-:W-:-:S03]  /*4c30*/  LOP3.LUT R73, R73, 0x1, RZ, 0x3c, !PT ;  /* 0x0000000149497812 */ /* 0x000fc600078e3cff */
[----:B------:R-:W-:-:S04]  /*4c40*/  USHF.R.U32.HI UR4, URZ, 0x1, UR5 ;  /* 0x000000013f047899 */ /* 0x000fc80008011605 */
[----:B------:R-:W-:-:S04]  /*4c50*/  UIMAD UR38, UR4, -0x3, UR38 ;  /* 0xfffffffd042678a4 */ /* 0x000fc8000f8e0226 */
[----:B------:R-:W-:Y:S08]  /*4c60*/  @P0 BRA `(.L_x_98) ;  /* 0xffffffc800440947 */ /* 0x000ff0000383ffff */
[----:B------:R-:W-:Y:S05]  /*4c70*/  EXIT ;  /* 0x000000000000794d */ /* 0x000fea0003800000 */
.L_x_13:
[----:B------:R-:W-:-:S08]  /*4c80*/  ISETP.NE.AND P0, PT, R14, RZ, PT ;  /* 0x000000ff0e00720c */ /* 0x000fd00003f05270 */
[----:B0-----:R-:W0:-:S00]  /*4c90*/  USETMAXREG.DEALLOC.CTAPOOL 0x28 ;  /* 0x00000028000079c8 */ /* 0x001e0000080e0500 */
[----:B------:R-:W-:Y:S05]  /*4ca0*/  @P0 EXIT ;  /* 0x000000000000094d */ /* 0x000fea0003800000 */
[----:B0-----:R-:W-:Y:S01]  /*4cb0*/  LOP3.LUT P0, RZ, R3, 0xff, RZ, 0xc0, !PT ;  /* 0x000000ff03ff7812 */ /* 0x001fe2000780c0ff */
[----:B------:R-:W-:Y:S02]  /*4cc0*/  IMAD.MOV.U32 R3, RZ, RZ, 0x1 ;  /* 0x00000001ff037424 */ /* 0x000fe400078e00ff */
[----:B------:R-:W-:-:S10]  /*4cd0*/  IMAD.MOV.U32 R8, RZ, RZ, RZ ;  /* 0x000000ffff087224 */ /* 0x000fd400078e00ff */
[----:B------:R-:W-:Y:S05]  /*4ce0*/  @!P0 BRA `(.L_x_99) ;  /* 0x0000000c00348947 */ /* 0x000fea0003800000 */
[----:B------:R-:W-:Y:S01]  /*4cf0*/  LOP3.LUT P0, RZ, R4, 0x1f, RZ, 0xc0, !PT ;  /* 0x0000001f04ff7812 */ /* 0x000fe2000780c0ff */
[----:B------:R-:W-:Y:S01]  /*4d00*/  ULDC UR5, c[0x0][0x658] ;  /* 0x0001960000057ab9 */ /* 0x000fe20000000800 */
[----:B------:R-:W-:Y:S01]  /*4d10*/  UMOV UR6, 0xffffffff ;  /* 0xffffffff00067882 */ /* 0x000fe20000000000 */
[----:B------:R-:W-:Y:S01]  /*4d20*/  BSSY B0, `(.L_x_99) ;  /* 0x00000c9000007945 */ /* 0x000fe20003800000 */
[----:B------:R-:W-:Y:S01]  /*4d30*/  USHF.L.U32 UR6, UR6, UR5, URZ ;  /* 0x0000000506067299 */ /* 0x000fe2000800063f */
[C---:B------:R-:W-:Y:S01]  /*4d40*/  ISETP.NE.AND P2, PT, R5.reuse, RZ, PT ;  /* 0x000000ff0500720c */ /* 0x040fe20003f45270 */
[----:B------:R-:W-:Y:S01]  /*4d50*/  UMOV UR7, 0x1 ;  /* 0x0000000100077882 */ /* 0x000fe20000000000 */
[----:B------:R-:W-:Y:S01]  /*4d60*/  ISETP.NE.OR P0, PT, R5, RZ, !P0 ;  /* 0x000000ff0500720c */ /* 0x000fe20004705670 */
[----:B------:R-:W-:Y:S01]  /*4d70*/  IMAD.MOV.U32 R10, RZ, RZ, 0x1 ;  /* 0x00000001ff0a7424 */ /* 0x000fe200078e00ff */
[----:B------:R-:W-:Y:S01]  /*4d80*/  LOP3.LUT R9, R23, 0x2, RZ, 0xfc, !PT ;  /* 0x0000000217097812 */ /* 0x000fe200078efcff */
[----:B------:R-:W-:Y:S01]  /*4d90*/  IMAD.MOV.U32 R3, RZ, RZ, 0x1 ;  /* 0x00000001ff037424 */ /* 0x000fe200078e00ff */
[----:B------:R-:W-:Y:S01]  /*4da0*/  ULDC UR4, c[0x0][0x600] ;  /* 0x0001800000047ab9 */ /* 0x000fe20000000800 */
[----:B------:R-:W-:Y:S01]  /*4db0*/  IMAD.MOV.U32 R8, RZ, RZ, RZ ;  /* 0x000000ffff087224 */ /* 0x000fe200078e00ff */
[----:B------:R-:W-:-:S02]  /*4dc0*/  USHF.L.U32 UR13, UR7, UR5, URZ ;  /* 0x00000005070d7299 */ /* 0x000fc4000800063f */
[----:B------:R-:W-:Y:S02]  /*4dd0*/  UIADD3 UR21, UR40, 0x1, URZ ;  /* 0x0000000128157890 */ /* 0x000fe4000fffe03f */
[----:B------:R-:W-:Y:S02]  /*4de0*/  UIADD3 UR4, UR4, -0x1, URZ ;  /* 0xffffffff04047890 */ /* 0x000fe4000fffe03f */
[----:B------:R-:W-:Y:S01]  /*4df0*/  ULOP3.LUT UR5, URZ, UR6, URZ, 0x33, !UPT ;  /* 0x000000063f057292 */ /* 0x000fe2000f8e333f */
[----:B------:R-:W-:-:S11]  /*4e00*/  ULDC.64 UR22, c[0x0][0x198] ;  /* 0x0000660000167ab9 */ /* 0x000fd60000000a00 */
.L_x_111:
[----:B------:R-:W-:-:S03]  /*4e10*/  UMOV UR6, 0xffffffff ;  /* 0xffffffff00067882 */ /* 0x000fc60000000000 */
[----:B------:R-:W-:Y:S05]  /*4e20*/  BRA.DIV UR6, `(.L_x_100) ;  /* 0x0000000e06dc7947 */ /* 0x000fea000b800000 */
[----:B------:R-:W-:-:S13]  /*4e30*/  ELECT P6, URZ, PT ;  /* 0x00000000003f782f */ /* 0x000fda00038c0000 */
.L_x_123:
[----:B------:R-:W0:Y:S01]  /*4e40*/  LDC R4, c[0x0][0x28c] ;  /* 0x0000a300ff047b82 */ /* 0x000e220000000800 */
[----:B------:R-:W-:Y:S01]  /*4e50*/  BSSY B1, `(.L_x_101) ;  /* 0x0000041000017945 */ /* 0x000fe20003800000 */
[----:B0-----:R-:W-:-:S13]  /*4e60*/  ISETP.LT.OR P6, PT, R4, 0x1, !P6 ;  /* 0x000000010400780c */ /* 0x001fda00077c1670 */
[----:B------:R-:W-:Y:S05]  /*4e70*/  @P6 BRA `(.L_x_102) ;  /* 0x0000000000f86947 */ /* 0x000fea0003800000 */
[----:B------:R-:W-:Y:S02]  /*4e80*/  IMAD.SHL.U32 R22, R22, 0x40, RZ ;  /* 0x0000004016167824 */ /* 0x000fe400078e00ff */
[----:B------:R-:W-:Y:S02]  /*4e90*/  IMAD.SHL.U32 R18, R18, 0x40, RZ ;  /* 0x0000004012127824 */ /* 0x000fe400078e00ff */
[----:B------:R-:W-:Y:S02]  /*4ea0*/  IMAD.MOV.U32 R13, RZ, RZ, RZ ;  /* 0x000000ffff0d7224 */ /* 0x000fe400078e00ff */
[----:B------:R-:W-:Y:S02]  /*4eb0*/  IMAD.U32 R14, RZ, RZ, UR21 ;  /* 0x00000015ff0e7e24 */ /* 0x000fe4000f8e00ff */
[----:B------:R-:W-:Y:S02]  /*4ec0*/  IMAD.MOV.U32 R4, RZ, RZ, R3 ;  /* 0x000000ffff047224 */ /* 0x000fe400078e0003 */
[----:B------:R-:W-:-:S07]  /*4ed0*/  IMAD.MOV.U32 R5, RZ, RZ, R8 ;  /* 0x000000ffff057224 */ /* 0x000fce00078e0008 */
.L_x_106:
[----:B------:R-:W0:Y:S01]  /*4ee0*/  S2R R7, SR_CgaCtaId ;  /* 0x0000000000077919 */ /* 0x000e220000008800 */
[----:B------:R-:W-:-:S04]  /*4ef0*/  MOV R6, 0x400 ;  /* 0x0000040000067802 */ /* 0x000fc80000000f00 */
[----:B0-----:R-:W-:Y:S02]  /*4f00*/  LEA R12, R7, R6, 0x18 ;  /* 0x00000006070c7211 */ /* 0x001fe400078ec0ff */
[----:B------:R-:W-:Y:S01]  /*4f10*/  SHF.L.U32 R6, R4, 0x1f, RZ ;  /* 0x0000001f04067819 */ /* 0x000fe200000006ff */
[----:B------:R-:W0:Y:S02]  /*4f20*/  @!P2 LDC R7, c[0x0][0x500] ;  /* 0x00014000ff07ab82 */ /* 0x000e240000000800 */
[----:B------:R-:W-:-:S04]  /*4f30*/  IMAD R11, R5, 0x8, R12 ;  /* 0x00000008050b7824 */ /* 0x000fc800078e020c */
[----:B------:R-:W1:Y:S02]  /*4f40*/  SYNCS.PHASECHK.TRANS64.TRYWAIT P1, [R11+URZ+0x18], R6 ;  /* 0x000018060b0075a7 */ /* 0x000e64000802017f */
[----:B-1----:R-:W-:Y:S05]  /*4f50*/  @!P1 BRA `(.L_x_103) ;  /* 0x0000000c00b09947 */ /* 0x002fea0003800000 */
.L_x_124:
[----:B-1----:R-:W-:Y:S01]  /*4f60*/  PRMT R6, R9, 0x9910, RZ ;  /* 0x0000991009067816 */ /* 0x002fe200000000ff */
[----:B0-----:R0:W-:Y:S03]  /*4f70*/  @!P2 SYNCS.ARRIVE.TRANS64 RZ, [R11+URZ], R7 ;  /* 0x000000070bffa9a7 */ /* 0x0011e6000800003f */
[----:B------:R-:W-:-:S13]  /*4f80*/  ISETP.NE.AND P1, PT, R6, 0x2, PT ;  /* 0x000000020600780c */ /* 0x000fda0003f25270 */
[----:B0-----:R-:W-:Y:S05]  /*4f90*/  @P1 BRA `(.L_x_104) ;  /* 0x0000000000041947 */ /* 0x001fea0003800000 */
[----:B------:R-:W-:Y:S01]  /*4fa0*/  BPT.TRAP 0x1 ;  /* 0x000000040000795c */ /* 0x000fe20000300000 */
.L_x_104:
[----:B------:R-:W-:Y:S05]  /*4fb0*/  @P0 BRA `(.L_x_105) ;  /* 0x0000000000040947 */ /* 0x000fea0003800000 */
[----:B------:R-:W-:Y:S01]  /*4fc0*/  BPT.TRAP 0x1 ;  /* 0x000000040000795c */ /* 0x000fe20000300000 */
.L_x_105:
[----:B------:R-:W-:Y:S01]  /*4fd0*/  IMAD R12, R5, 0x4000, R12 ;  /* 0x00004000050c7824 */ /* 0x000fe200078e020c */
[----:B------:R-:W-:Y:S01]  /*4fe0*/  R2UR UR34, R13 ;  /* 0x000000000d2272ca */ /* 0x000fe200000e0000 */
[----:B------:R-:W-:Y:S01]  /*4ff0*/  VIADD R14, R14, 0xffffffff ;  /* 0xffffffff0e0e7836 */ /* 0x000fe20000000000 */
[----:B------:R-:W-:Y:S01]  /*5000*/  R2UR UR33, R11 ;  /* 0x000000000b2172ca */ /* 0x000fe200000e0000 */
[----:B------:R-:W-:Y:S01]  /*5010*/  UIADD3 UR6, UP0, UR22, 0xf0, URZ ;  /* 0x000000f016067890 */ /* 0x000fe2000ff1e03f */
[----:B------:R-:W-:Y:S01]  /*5020*/  R2UR UR8, R12 ;  /* 0x000000000c0872ca */ /* 0x000fe200000e0000 */
[----:B------:R-:W-:Y:S01]  /*5030*/  UIADD3 UR30, UP1, UR22, 0x1f0, URZ ;  /* 0x000001f0161e7890 */ /* 0x000fe2000ff3e03f */
[----:B------:R-:W-:Y:S01]  /*5040*/  R2UR UR35, R22 ;  /* 0x00000000162372ca */ /* 0x000fe200000e0000 */
[----:B------:R-:W-:Y:S01]  /*5050*/  UIADD3.X UR7, URZ, UR23, URZ, UP0, !UPT ;  /* 0x000000173f077290 */ /* 0x000fe200087fe43f */
[----:B------:R-:W-:Y:S01]  /*5060*/  R2UR UR36, R19 ;  /* 0x00000000132472ca */ /* 0x000fe200000e0000 */
[----:B------:R-:W-:Y:S01]  /*5070*/  UIADD3.X UR31, URZ, UR23, URZ, UP1, !UPT ;  /* 0x000000173f1f7290 */ /* 0x000fe20008ffe43f */
[----:B------:R-:W-:Y:S01]  /*5080*/  R2UR UR19, R18 ;  /* 0x00000000121372ca */ /* 0x000fe200000e0000 */
[----:B------:R-:W-:Y:S01]  /*5090*/  VIADD R5, R5, 0x1 ;  /* 0x0000000105057836 */ /* 0x000fe20000000000 */
[----:B------:R-:W-:Y:S01]  /*50a0*/  ISETP.GT.AND P3, PT, R14, 0x1, PT ;  /* 0x000000010e00780c */ /* 0x000fe20003f64270 */
[----:B------:R-:W-:Y:S01]  /*50b0*/  UIADD3 UR26, UR34, 0x40, URZ ;  /* 0x00000040221a7890 */ /* 0x000fe2000fffe03f */
[----:B------:R-:W-:Y:S01]  /*50c0*/  VIADD R13, R13, 0x80 ;  /* 0x000000800d0d7836 */ /* 0x000fe20000000000 */
[----:B------:R-:W-:Y:S01]  /*50d0*/  UMOV UR14, 0x0 ;  /* 0x00000000000e7882 */ /* 0x000fe20000000000 */
[----:B------:R-:W-:Y:S01]  /*50e0*/  UMOV UR15, 0x10000000 ;  /* 0x10000000000f7882 */ /* 0x000fe20000000000 */
[----:B------:R-:W-:Y:S01]  /*50f0*/  UIADD3 UR32, UR8, 0x100, URZ ;  /* 0x0000010008207890 */ /* 0x000fe2000fffe03f */
[----:B------:R-:W-:Y:S01]  /*5100*/  ISETP.NE.AND P1, PT, R5, 0x3, PT ;  /* 0x000000030500780c */ /* 0x000fe20003f25270 */
[----:B------:R-:W-:-:S02]  /*5110*/  UIADD3 UR24, UR8, 0x2100, URZ ;  /* 0x0000210008187890 */ /* 0x000fc4000fffe03f */
[----:B------:R-:W-:Y:S01]  /*5120*/  UIADD3 UR16, UR8, 0xc100, URZ ;  /* 0x0000c10008107890 */ /* 0x000fe2000fffe03f */
[----:B------:R-:W-:Y:S01]  /*5130*/  SEL R7, RZ, 0x1, P1 ;  /* 0x00000001ff077807 */ /* 0x000fe20000800000 */
[----:B------:R-:W-:Y:S01]  /*5140*/  UIADD3 UR8, UR8, 0xe100, URZ ;  /* 0x0000e10008087890 */ /* 0x000fe2000fffe03f */
[----:B------:R-:W-:Y:S01]  /*5150*/  SEL R5, R5, RZ, P1 ;  /* 0x000000ff05057207 */ /* 0x000fe20000800000 */
[----:B------:R-:W-:Y:S01]  /*5160*/  UMOV UR25, UR33 ;  /* 0x0000002100197c82 */ /* 0x000fe20008000000 */
[----:B------:R-:W-:Y:S01]  /*5170*/  UMOV UR27, UR35 ;  /* 0x00000023001b7c82 */ /* 0x000fe20008000000 */
[----:B------:R-:W-:Y:S01]  /*5180*/  UMOV UR28, UR36 ;  /* 0x00000024001c7c82 */ /* 0x000fe20008000000 */
[----:B------:R-:W-:Y:S01]  /*5190*/  UMOV UR17, UR33 ;  /* 0x0000002100117c82 */ /* 0x000fe20008000000 */
[----:B------:R-:W-:Y:S01]  /*51a0*/  UMOV UR18, UR34 ;  /* 0x0000002200127c82 */ /* 0x000fe20008000000 */
[----:B------:R-:W-:Y:S01]  /*51b0*/  UMOV UR20, UR36 ;  /* 0x0000002400147c82 */ /* 0x000fe20008000000 */
[----:B------:R0:W-:Y:S01]  /*51c0*/  UTMALDG.3D [UR32], [UR6], desc[UR14] ;  /* 0x00000e20060075b4 */ /* 0x0001e20008011000 */
[----:B------:R-:W-:Y:S01]  /*51d0*/  UMOV UR9, UR33 ;  /* 0x0000002100097c82 */ /* 0x000fe20008000000 */
[----:B------:R-:W-:Y:S01]  /*51e0*/  UMOV UR11, UR19 ;  /* 0x00000013000b7c82 */ /* 0x000fe20008000000 */
[----:B------:R-:W-:Y:S01]  /*51f0*/  UMOV UR12, UR36 ;  /* 0x00000024000c7c82 */ /* 0x000fe20008000000 */
[----:B------:R-:W-:Y:S01]  /*5200*/  UMOV UR10, UR26 ;  /* 0x0000001a000a7c82 */ /* 0x000fe20008000000 */
[----:B------:R-:W-:Y:S01]  /*5210*/  LOP3.LUT R4, R4, R7, RZ, 0x3c, !PT ;  /* 0x0000000704047212 */ /* 0x000fe200078e3cff */
[----:B------:R0:W-:Y:S01]  /*5220*/  UTMALDG.3D [UR24], [UR6], desc[UR14] ;  /* 0x00000e18060075b4 */ /* 0x0001e20008011000 */
[----:B------:R0:W-:Y:S01]  /*5230*/  UTMALDG.3D [UR16], [UR30], desc[UR14] ;  /* 0x00000e101e0075b4 */ /* 0x0001e20008011000 */
[----:B------:R0:W-:Y:S02]  /*5240*/  UTMALDG.3D [UR8], [UR30], desc[UR14] ;  /* 0x00000e081e0075b4 */ /* 0x0001e40008011000 */
[----:B0-----:R-:W-:Y:S05]  /*5250*/  @P3 BRA `(.L_x_106) ;  /* 0xfffffffc00203947 */ /* 0x001fea000383ffff */
.L_x_102:
[----:B------:R-:W-:Y:S05]  /*5260*/  BSYNC B1 ;  /* 0x0000000000017941 */ /* 0x000fea0003800000 */
.L_x_101:
[----:B------:R-:W2:Y:S01]  /*5270*/  LDL.64 R20, [R1] ;  /* 0x0000000001147983 */ /* 0x000ea20000100a00 */
[----:B------:R-:W-:Y:S01]  /*5280*/  LOP3.LUT P4, RZ, R10, 0xff, RZ, 0xc0, !PT ;  /* 0x000000ff0aff7812 */ /* 0x000fe2000788c0ff */
[----:B------:R-:W-:Y:S01]  /*5290*/  VIADD R7, R8, UR40 ;  /* 0x0000002808077c36 */ /* 0x000fe20008000000 */
[----:B------:R-:W-:Y:S01]  /*52a0*/  ULDC.64 UR6, c[0x0][0x650] ;  /* 0x0001940000067ab9 */ /* 0x000fe20000000a00 */
[----:B------:R-:W-:Y:S01]  /*52b0*/  IMAD.U32 R8, RZ, RZ, UR40 ;  /* 0x00000028ff087e24 */ /* 0x000fe2000f8e00ff */
[----:B------:R-:W-:Y:S01]  /*52c0*/  UISETP.GE.U32.AND UP0, UPT, UR40, 0x3, UPT ;  /* 0x000000032800788c */ /* 0x000fe2000bf06070 */
[----:B------:R-:W-:Y:S01]  /*52d0*/  BSSY B1, `(.L_x_107) ;  /* 0x000006b000017945 */ /* 0x000fe20003800000 */
[----:B------:R-:W-:Y:S01]  /*52e0*/  ISETP.GT.U32.AND P1, PT, R7, 0x2, PT ;  /* 0x000000020700780c */ /* 0x000fe20003f24070 */
[----:B------:R-:W-:Y:S01]  /*52f0*/  IMAD.MOV.U32 R22, RZ, RZ, -0x1 ;  /* 0xffffffffff167424 */ /* 0x000fe200078e00ff */
[----:B------:R-:W-:Y:S01]  /*5300*/  PRMT R10, RZ, 0x7610, R10 ;  /* 0x00007610ff0a7816 */ /* 0x000fe2000000000a */
[----:B------:R-:W-:Y:S01]  /*5310*/  IMAD.MOV.U32 R18, RZ, RZ, -0x1 ;  /* 0xffffffffff127424 */ /* 0x000fe200078e00ff */
[----:B------:R-:W-:Y:S01]  /*5320*/  ISETP.LT.U32.AND P1, PT, R8, 0x3, P1 ;  /* 0x000000030800780c */ /* 0x000fe20000f21070 */
[----:B------:R-:W-:Y:S01]  /*5330*/  IMAD.MOV.U32 R19, RZ, RZ, -0x1 ;  /* 0xffffffffff137424 */ /* 0x000fe200078e00ff */
[----:B------:R-:W-:Y:S01]  /*5340*/  PLOP3.LUT P3, PT, PT, PT, UP0, 0x80, 0x0 ;  /* 0x000000000000781c */ /* 0x000fe20003f6f008 */
[----:B------:R-:W0:Y:S01]  /*5350*/  @P4 S2R R5, SR_CgaCtaId ;  /* 0x0000000000054919 */ /* 0x000e220000008800 */
[----:B------:R-:W-:-:S04]  /*5360*/  @P4 MOV R4, 0x400 ;  /* 0x0000040000044802 */ /* 0x000fc80000000f00 */
[----:B0-----:R-:W-:Y:S01]  /*5370*/  @P4 LEA R6, R5, R4, 0x18 ;  /* 0x0000000405064211 */ /* 0x001fe200078ec0ff */
[----:B------:R-:W-:Y:S01]  /*5380*/  IMAD.WIDE.U32 R4, R7, -0x55555555, RZ ;  /* 0xaaaaaaab07047825 */ /* 0x000fe200078e00ff */
[----:B------:R-:W-:Y:S02]  /*5390*/  SEL R4, RZ, 0x1, !P1 ;  /* 0x00000001ff047807 */ /* 0x000fe40004800000 */
[----:B------:R0:W-:Y:S02]  /*53a0*/  @P4 SYNCS.ARRIVE.TRANS64.A1T0 RZ, [R6+URZ+0x68], RZ ;  /* 0x000068ff06ff49a7 */ /* 0x0001e4000810003f */
[----:B------:R-:W-:Y:S02]  /*53b0*/  LOP3.LUT R3, R3, R4, RZ, 0x3c, !PT ;  /* 0x0000000403037212 */ /* 0x000fe400078e3cff */
[----:B------:R-:W-:Y:S02]  /*53c0*/  PRMT R4, RZ, 0x7610, R4 ;  /* 0x00007610ff047816 */ /* 0x000fe40000000004 */
[----:B0-----:R-:W-:-:S04]  /*53d0*/  SHF.R.U32.HI R6, RZ, 0x1, R5 ;  /* 0x00000001ff067819 */ /* 0x001fc80000011605 */
[----:B------:R-:W-:Y:S01]  /*53e0*/  @P3 LOP3.LUT R3, R3, 0x1, R6, 0x78, !PT ;  /* 0x0000000103033812 */ /* 0x000fe200078e7806 */
[----:B------:R-:W-:Y:S01]  /*53f0*/  IMAD R8, R6, -0x3, R7 ;  /* 0xfffffffd06087824 */ /* 0x000fe200078e0207 */
[----:B--2---:R-:W-:-:S04]  /*5400*/  IADD3 R16, P4, R16, R20, RZ ;  /* 0x0000001410107210 */ /* 0x004fc80007f9e0ff */
[----:B------:R-:W-:Y:S01]  /*5410*/  ISETP.GE.U32.AND P1, PT, R16, UR6, PT ;  /* 0x0000000610007c0c */ /* 0x000fe2000bf26070 */
[----:B------:R-:W-:-:S05]  /*5420*/  IMAD.X R17, R17, 0x1, R0, P4 ;  /* 0x0000000111117824 */ /* 0x000fca00020e0600 */
[----:B------:R-:W-:-:S13]  /*5430*/  ISETP.GE.U32.AND.EX P1, PT, R17, UR7, PT, P1 ;  /* 0x0000000711007c0c */ /* 0x000fda000bf26110 */
[----:B------:R-:W-:Y:S05]  /*5440*/  @P1 BRA `(.L_x_108) ;  /* 0x00000004004c1947 */ /* 0x000fea0003800000 */
[----:B------:R-:W0:Y:S01]  /*5450*/  S2R R12, SR_CTAID.X ;  /* 0x00000000000c7919 */ /* 0x000e220000002500 */
[----:B------:R-:W-:Y:S01]  /*5460*/  ULDC.64 UR6, c[0x0][0x628] ;  /* 0x00018a0000067ab9 */ /* 0x000fe20000000a00 */
[----:B------:R-:W1:Y:S01]  /*5470*/  LDC R13, c[0x0][0x144] ;  /* 0x00005100ff0d7b82 */ /* 0x000e620000000800 */
[----:B------:R-:W-:Y:S01]  /*5480*/  ISETP.NE.U32.AND P1, PT, RZ, UR6, PT ;  /* 0x00000006ff007c0c */ /* 0x000fe2000bf25070 */
[----:B------:R-:W2:Y:S01]  /*5490*/  S2R R11, SR_CTAID.Y ;  /* 0x00000000000b7919 */ /* 0x000ea20000002600 */
[----:B------:R-:W-:Y:S01]  /*54a0*/  ULDC UR8, c[0x0][0x150] ;  /* 0x0000540000087ab9 */ /* 0x000fe20000000800 */
[----:B------:R-:W-:Y:S01]  /*54b0*/  ULDC UR9, c[0x0][0x630] ;  /* 0x00018c0000097ab9 */ /* 0x000fe20000000800 */
[----:B------:R-:W-:Y:S01]  /*54c0*/  ISETP.NE.AND.EX P1, PT, RZ, UR7, PT, P1 ;  /* 0x00000007ff007c0c */ /* 0x000fe2000bf25310 */
[----:B------:R-:W-:Y:S01]  /*54d0*/  IMAD.MOV.U32 R4, RZ, RZ, R16 ;  /* 0x000000ffff047224 */ /* 0x000fe200078e0010 */
[----:B0-----:R-:W-:-:S05]  /*54e0*/  I2FP.F32.U32 R5, R12 ;  /* 0x0000000c00057245 */ /* 0x001fca0000201000 */
[----:B------:R-:W-:Y:S01]  /*54f0*/  FMUL R14, R5, UR8 ;  /* 0x00000008050e7c20 */ /* 0x000fe20008400000 */
[----:B------:R-:W-:-:S05]  /*5500*/  IMAD.MOV.U32 R5, RZ, RZ, R17 ;  /* 0x000000ffff057224 */ /* 0x000fca00078e0011 */
[----:B--2---:R-:W-:Y:S05]  /*5510*/  @!P1 BRA `(.L_x_109) ;  /* 0x0000000000289947 */ /* 0x004fea0003800000 */
[----:B------:R-:W-:Y:S02]  /*5520*/  ULDC UR8, c[0x0][0x634] ;  /* 0x00018d0000087ab9 */ /* 0x000fe40000000800 */
[----:B------:R-:W-:-:S05]  /*5530*/  IADD3 R5, P1, R16, UR8, RZ ;  /* 0x0000000810057c10 */ /* 0x000fca000ff3e0ff */
[----:B------:R-:W-:-:S04]  /*5540*/  IMAD.X R15, RZ, RZ, R17, P1 ;  /* 0x000000ffff0f7224 */ /* 0x000fc800008e0611 */
[----:B------:R-:W-:-:S04]  /*5550*/  IMAD.WIDE.U32 R6, R15, UR6, RZ ;  /* 0x000000060f067c25 */ /* 0x000fc8000f8e00ff */
[----:B------:R-:W-:-:S04]  /*5560*/  IMAD.WIDE.U32 R6, P1, R5, UR7, R6 ;  /* 0x0000000705067c25 */ /* 0x000fc8000f820006 */
[----:B------:R-:W-:-:S04]  /*5570*/  IMAD.WIDE.U32 R4, R5, UR6, RZ ;  /* 0x0000000605047c25 */ /* 0x000fc8000f8e00ff */
[----:B------:R-:W-:Y:S01]  /*5580*/  IMAD.MOV.U32 R4, RZ, RZ, R7 ;  /* 0x000000ffff047224 */ /* 0x000fe200078e0007 */
[----:B------:R-:W-:Y:S01]  /*5590*/  IADD3 RZ, P3, R5, R6, RZ ;  /* 0x0000000605ff7210 */ /* 0x000fe20007f7e0ff */
[----:B------:R-:W-:-:S04]  /*55a0*/  IMAD.X R5, RZ, RZ, RZ, P1 ;  /* 0x000000ffff057224 */ /* 0x000fc800008e06ff */
[----:B------:R-:W-:-:S08]  /*55b0*/  IMAD.WIDE.U32.X R4, R15, UR7, R4, P3 ;  /* 0x000000070f047c25 */ /* 0x000fd000098e0404 */
.L_x_109:
[--C-:B------:R-:W-:Y:S01]  /*55c0*/  SHF.R.U64 R19, R4, UR9, R5.reuse ;  /* 0x0000000904137c19 */ /* 0x100fe20008001205 */
[----:B------:R-:W0:Y:S01]  /*55d0*/  F2I.U32.TRUNC.NTZ R14, R14 ;  /* 0x0000000e000e7305 */ /* 0x000e22000020f000 */
[----:B------:R-:W-:Y:S01]  /*55e0*/  SHF.R.U32.HI R4, RZ, UR9, R5 ;  /* 0x00000009ff047c19 */ /* 0x000fe20008011605 */
[----:B------:R-:W-:Y:S01]  /*55f0*/  ULDC.64 UR6, c[0x0][0x620] ;  /* 0x0001880000067ab9 */ /* 0x000fe20000000a00 */
[----:B------:R-:W-:Y:S01]  /*5600*/  IADD3 R7, P1, RZ, -R19, RZ ;  /* 0x80000013ff077210 */ /* 0x000fe20007f3e0ff */
[----:B------:R-:W-:Y:S01]  /*5610*/  ULDC.64 UR8, c[0x0][0x640] ;  /* 0x0001900000087ab9 */ /* 0x000fe20000000a00 */
[----:B------:R-:W2:Y:S03]  /*5620*/  LDC R18, c[0x0][0x148] ;  /* 0x00005200ff127b82 */ /* 0x000ea60000000800 */
[----:B------:R-:W-:Y:S01]  /*5630*/  IMAD.X R4, RZ, RZ, ~R4, P1 ;  /* 0x000000ffff047224 */ /* 0x000fe200008e0e04 */
[----:B------:R-:W-:-:S03]  /*5640*/  ISETP.NE.U32.AND P1, PT, RZ, UR8, PT ;  /* 0x00000008ff007c0c */ /* 0x000fc6000bf25070 */
[----:B------:R-:W-:Y:S01]  /*5650*/  IMAD R6, R4, UR6, RZ ;  /* 0x0000000604067c24 */ /* 0x000fe2000f8e02ff */
[----:B------:R-:W-:Y:S01]  /*5660*/  ISETP.NE.AND.EX P1, PT, RZ, UR9, PT, P1 ;  /* 0x00000009ff007c0c */ /* 0x000fe2000bf25310 */
[----:B------:R-:W-:Y:S01]  /*5670*/  IMAD.WIDE.U32 R4, R7, UR6, R16 ;  /* 0x0000000607047c25 */ /* 0x000fe2000f8e0010 */
[----:B------:R-:W-:-:S03]  /*5680*/  ULDC UR6, c[0x0][0x618] ;  /* 0x0001860000067ab9 */ /* 0x000fc60000000800 */
[----:B------:R-:W-:Y:S01]  /*5690*/  IMAD R7, R7, UR7, R6 ;  /* 0x0000000707077c24 */ /* 0x000fe2000f8e0206 */
[----:B------:R-:W-:Y:S01]  /*56a0*/  ULDC UR7, c[0x0][0x154] ;  /* 0x0000550000077ab9 */ /* 0x000fe20000000800 */
[----:B0-----:R-:W-:Y:S02]  /*56b0*/  IMAD.MOV R6, RZ, RZ, -R14 ;  /* 0x000000ffff067224 */ /* 0x001fe400078e0a0e */
[----:B------:R-:W-:Y:S02]  /*56c0*/  IMAD.IADD R5, R5, 0x1, R7 ;  /* 0x0000000105057824 */ /* 0x000fe400078e0207 */
[----:B-1----:R-:W-:Y:S01]  /*56d0*/  IMAD R12, R13, R6, R12 ;  /* 0x000000060d0c7224 */ /* 0x002fe200078e020c */
[----:B------:R-:W-:Y:S02]  /*56e0*/  I2FP.F32.U32 R6, R11 ;  /* 0x0000000b00067245 */ /* 0x000fe40000201000 */
[--C-:B------:R-:W-:Y:S02]  /*56f0*/  SHF.R.U64 R13, R4, UR6, R5.reuse ;  /* 0x00000006040d7c19 */ /* 0x100fe40008001205 */
[----:B------:R-:W-:Y:S01]  /*5700*/  SHF.R.U32.HI R4, RZ, UR6, R5 ;  /* 0x00000006ff047c19 */ /* 0x000fe20008011605 */
[----:B------:R-:W-:Y:S01]  /*5710*/  FMUL R6, R6, UR7 ;  /* 0x0000000706067c20 */ /* 0x000fe20008400000 */
[----:B------:R-:W-:-:S02]  /*5720*/  ULDC UR6, c[0x0][0x608] ;  /* 0x0001820000067ab9 */ /* 0x000fc40000000800 */
[--C-:B------:R-:W-:Y:S01]  /*5730*/  SHF.R.U64 R15, R13, UR6, R4.reuse ;  /* 0x000000060d0f7c19 */ /* 0x100fe20008001204 */
[----:B------:R0:W1:Y:S01]  /*5740*/  F2I.U32.TRUNC.NTZ R20, R6 ;  /* 0x0000000600147305 */ /* 0x000062000020f000 */
[----:B------:R-:W-:Y:S01]  /*5750*/  SHF.R.U32.HI R4, RZ, UR6, R4 ;  /* 0x00000006ff047c19 */ /* 0x000fe20008011604 */
[----:B------:R-:W-:-:S03]  /*5760*/  ULDC UR6, c[0x0][0x658] ;  /* 0x0001960000067ab9 */ /* 0x000fc60000000800 */
[--C-:B------:R-:W-:Y:S02]  /*5770*/  SHF.R.U64 R14, R15, UR6, R4.reuse ;  /* 0x000000060f0e7c19 */ /* 0x100fe40008001204 */
[----:B------:R-:W-:-:S03]  /*5780*/  SHF.R.U32.HI R21, RZ, UR6, R4 ;  /* 0x00000006ff157c19 */ /* 0x000fc60008011604 */
[----:B------:R-:W-:Y:S02]  /*5790*/  IMAD.MOV.U32 R4, RZ, RZ, R14 ;  /* 0x000000ffff047224 */ /* 0x000fe400078e000e */
[----:B------:R-:W-:Y:S01]  /*57a0*/  IMAD.MOV.U32 R5, RZ, RZ, R21 ;  /* 0x000000ffff057224 */ /* 0x000fe200078e0015 */
[----:B0-----:R-:W-:Y:S06]  /*57b0*/  @!P1 BRA `(.L_x_110) ;  /* 0x0000000000289947 */ /* 0x001fec0003800000 */
        /* <DEDUP_REMOVED lines=10> */
.L_x_110:
[----:B------:R-:W-:Y:S01]  /*5860*/  ISETP.NE.AND P1, PT, R2, 0x1, PT ;  /* 0x000000010200780c */ /* 0x000fe20003f25270 */
[----:B------:R-:W-:Y:S01]  /*5870*/  ULDC UR6, c[0x0][0x648] ;  /* 0x0001920000067ab9 */ /* 0x000fe20000000800 */
[----:B------:R-:W-:Y:S01]  /*5880*/  LOP3.LUT R15, R15, UR5, RZ, 0xc0, !PT ;  /* 0x000000050f0f7c12 */ /* 0x000fe2000f8ec0ff */
[----:B-1----:R-:W-:Y:S01]  /*5890*/  IMAD.MOV R20, RZ, RZ, -R20 ;  /* 0x000000ffff147224 */ /* 0x002fe200078e0a14 */
[----:B------:R-:W-:Y:S01]  /*58a0*/  SHF.R.U64 R4, R4, UR6, R5 ;  /* 0x0000000604047c19 */ /* 0x000fe20008001205 */
[----:B------:R-:W-:Y:S01]  /*58b0*/  ULDC UR6, c[0x0][0x638] ;  /* 0x00018e0000067ab9 */ /* 0x000fe20000000800 */
[----:B------:R-:W-:Y:S01]  /*58c0*/  LOP3.LUT R13, R13, UR4, RZ, 0xc0, !PT ;  /* 0x000000040d0d7c12 */ /* 0x000fe2000f8ec0ff */
[----:B------:R-:W-:Y:S02]  /*58d0*/  ULDC UR7, c[0x0][0x610] ;  /* 0x0001840000077ab9 */ /* 0x000fe40000000800 */
[----:B------:R-:W-:Y:S02]  /*58e0*/  IMAD.MOV R5, RZ, RZ, -R4 ;  /* 0x000000ffff057224 */ /* 0x000fe400078e0a04 */
[----:B------:R-:W-:-:S02]  /*58f0*/  IMAD R15, R4, UR13, R15 ;  /* 0x0000000d040f7c24 */ /* 0x000fc4000f8e020f */
[----:B--2---:R-:W-:Y:S02]  /*5900*/  @P1 IMAD R12, R18, R20, R11 ;  /* 0x00000014120c1224 */ /* 0x004fe400078e020b */
[----:B------:R-:W-:Y:S01]  /*5910*/  IMAD R14, R5, UR6, R14 ;  /* 0x00000006050e7c24 */ /* 0x000fe2000f8e020e */
[----:B------:R-:W-:Y:S01]  /*5920*/  ULDC UR6, c[0x0][0x600] ;  /* 0x0001800000067ab9 */ /* 0x000fe20000000800 */
[----:B------:R-:W-:Y:S02]  /*5930*/  IMAD R12, R15, UR7, R12 ;  /* 0x000000070f0c7c24 */ /* 0x000fe4000f8e020c */
[----:B------:R-:W-:Y:S02]  /*5940*/  IMAD R5, R14, UR6, R13 ;  /* 0x000000060e057c24 */ /* 0x000fe4000f8e020d */
[----:B------:R-:W-:-:S03]  /*5950*/  IMAD.MOV.U32 R4, RZ, RZ, 0x1 ;  /* 0x00000001ff047424 */ /* 0x000fc600078e00ff */
[----:B------:R-:W-:Y:S02]  /*5960*/  SEL R18, R5, R12, !P1 ;  /* 0x0000000c05127207 */ /* 0x000fe40004800000 */
[----:B------:R-:W-:-:S07]  /*5970*/  SEL R22, R12, R5, !P1 ;  /* 0x000000050c167207 */ /* 0x000fce0004800000 */
.L_x_108:
[----:B------:R-:W-:Y:S05]  /*5980*/  BSYNC B1 ;  /* 0x0000000000017941 */ /* 0x000fea0003800000 */
.L_x_107:
[----:B------:R-:W-:-:S13]  /*5990*/  LOP3.LUT P1, RZ, R4, 0xff, RZ, 0xc0, !PT ;  /* 0x000000ff04ff7812 */ /* 0x000fda000782c0ff */
[----:B------:R-:W-:Y:S05]  /*59a0*/  @P1 BRA `(.L_x_111) ;  /* 0xfffffff400181947 */ /* 0x000fea000383ffff */
[----:B------:R-:W-:Y:S05]  /*59b0*/  BSYNC B0 ;  /* 0x0000000000007941 */ /* 0x000fea0003800000 */
.L_x_99:
[----:B------:R-:W-:-:S03]  /*59c0*/  UMOV UR6, 0xffffffff ;  /* 0xffffffff00067882 */ /* 0x000fc60000000000 */
[----:B------:R-:W-:Y:S05]  /*59d0*/  BRA.DIV UR6, `(.L_x_112) ;  /* 0x0000000606247947 */ /* 0x000fea000b800000 */
[----:B------:R-:W-:-:S13]  /*59e0*/  ELECT P6, URZ, PT ;  /* 0x00000000003f782f */ /* 0x000fda00038c0000 */
.L_x_127:
[----:B------:R-:W-:Y:S04]  /*59f0*/  BSSY B0, `(.L_x_113) ;  /* 0x0000022000007945 */ /* 0x000fe80003800000 */
[----:B------:R-:W-:Y:S05]  /*5a00*/  @!P6 BRA `(.L_x_114) ;  /* 0x000000000080e947 */ /* 0x000fea0003800000 */
[----:B------:R-:W-:-:S04]  /*5a10*/  LOP3.LUT R23, R23, 0x2, RZ, 0xfc, !PT ;  /* 0x0000000217177812 */ /* 0x000fc800078efcff */
[----:B------:R-:W-:-:S13]  /*5a20*/  ISETP.NE.AND P0, PT, R23, 0x3, PT ;  /* 0x000000031700780c */ /* 0x000fda0003f05270 */
[----:B------:R-:W-:Y:S05]  /*5a30*/  @!P0 BRA `(.L_x_115) ;  /* 0x0000000000048947 */ /* 0x000fea0003800000 */
[----:B------:R-:W-:Y:S01]  /*5a40*/  BPT.TRAP 0x1 ;  /* 0x000000040000795c */ /* 0x000fe20000300000 */
.L_x_115:
[----:B------:R-:W0:Y:S01]  /*5a50*/  S2R R5, SR_CgaCtaId ;  /* 0x0000000000057919 */ /* 0x000e220000008800 */
[----:B------:R-:W-:Y:S02]  /*5a60*/  MOV R0, 0x400 ;  /* 0x0000040000007802 */ /* 0x000fe40000000f00 */
[----:B------:R-:W-:Y:S02]  /*5a70*/  SHF.L.U32 R2, R3, 0x1f, RZ ;  /* 0x0000001f03027819 */ /* 0x000fe400000006ff */
[----:B0-----:R-:W-:-:S05]  /*5a80*/  LEA R5, R5, R0, 0x18 ;  /* 0x0000000005057211 */ /* 0x001fca00078ec0ff */
[----:B------:R-:W-:-:S04]  /*5a90*/  VIADD R5, R5, 0x18 ;  /* 0x0000001805057836 */ /* 0x000fc80000000000 */
[C---:B------:R-:W-:Y:S02]  /*5aa0*/  IMAD R7, R8.reuse, 0x8, R5 ;  /* 0x0000000808077824 */ /* 0x040fe400078e0205 */
[----:B------:R-:W-:Y:S02]  /*5ab0*/  VIADD R8, R8, 0x1 ;  /* 0x0000000108087836 */ /* 0x000fe40000000000 */
[----:B------:R-:W0:Y:S03]  /*5ac0*/  SYNCS.PHASECHK.TRANS64.TRYWAIT P0, [R7+URZ], R2 ;  /* 0x00000002070075a7 */ /* 0x000e26000800017f */
[----:B------:R-:W-:-:S04]  /*5ad0*/  ISETP.NE.AND P1, PT, R8, 0x3, PT ;  /* 0x000000030800780c */ /* 0x000fc80003f25270 */
[----:B------:R-:W-:Y:S02]  /*5ae0*/  SEL R0, RZ, 0x1, P1 ;  /* 0x00000001ff007807 */ /* 0x000fe40000800000 */
[----:B------:R-:W-:Y:S02]  /*5af0*/  SEL R8, R8, RZ, P1 ;  /* 0x000000ff08087207 */ /* 0x000fe40000800000 */
[----:B------:R-:W-:-:S03]  /*5b00*/  LOP3.LUT R9, R3, R0, RZ, 0x3c, !PT ;  /* 0x0000000003097212 */ /* 0x000fc600078e3cff */
[----:B------:R-:W-:Y:S01]  /*5b10*/  IMAD R4, R8, 0x8, R5 ;  /* 0x0000000808047824 */ /* 0x000fe200078e0205 */
[----:B------:R-:W-:Y:S01]  /*5b20*/  SHF.L.U32 R3, R9, 0x1f, RZ ;  /* 0x0000001f09037819 */ /* 0x000fe200000006ff */
[----:B0-----:R-:W-:Y:S06]  /*5b30*/  @!P0 BRA `(.L_x_116) ;  /* 0x0000000000ec8947 */ /* 0x001fec0003800000 */
.L_x_128:
[----:B------:R-:W1:Y:S01]  /*5b40*/  SYNCS.PHASECHK.TRANS64.TRYWAIT P0, [R4+URZ], R3 ;  /* 0x00000003040075a7 */ /* 0x000e62000800017f */
[----:B------:R-:W-:-:S05]  /*5b50*/  VIADD R0, R8, 0x1 ;  /* 0x0000000108007836 */ /* 0x000fca0000000000 */
[----:B------:R-:W-:-:S04]  /*5b60*/  ISETP.NE.AND P1, PT, R0, 0x3, PT ;  /* 0x000000030000780c */ /* 0x000fc80003f25270 */
[----:B0-----:R-:W-:Y:S02]  /*5b70*/  SEL R2, RZ, 0x1, P1 ;  /* 0x00000001ff027807 */ /* 0x001fe40000800000 */
[----:B------:R-:W-:Y:S02]  /*5b80*/  SEL R0, R0, RZ, P1 ;  /* 0x000000ff00007207 */ /* 0x000fe40000800000 */
[----:B------:R-:W-:Y:S01]  /*5b90*/  LOP3.LUT R2, R9, R2, RZ, 0x3c, !PT ;  /* 0x0000000209027212 */ /* 0x000fe200078e3cff */
[----:B-1----:R-:W-:Y:S06]  /*5ba0*/  @!P0 BRA `(.L_x_117) ;  /* 0x0000000000e48947 */ /* 0x002fec0003800000 */
.L_x_129:
[----:B------:R-:W-:Y:S01]  /*5bb0*/  IMAD R5, R0, 0x8, R5 ;  /* 0x0000000800057824 */ /* 0x000fe200078e0205 */
[----:B------:R-:W-:-:S07]  /*5bc0*/  SHF.L.U32 R0, R2, 0x1f, RZ ;  /* 0x0000001f02007819 */ /* 0x000fce00000006ff */
.L_x_118:
[----:B-1----:R1:W2:Y:S02]  /*5bd0*/  SYNCS.PHASECHK.TRANS64.TRYWAIT P0, [R5+URZ], R0 ;  /* 0x00000000050075a7 */ /* 0x0022a4000800017f */
[----:B--2---:R-:W-:Y:S05]  /*5be0*/  @!P0 NANOSLEEP.SYNCS 0x989680 ;  /* 0x009896800000895d */ /* 0x004fea0003900000 */
[----:B------:R-:W2:Y:S02]  /*5bf0*/  @!P0 SYNCS.PHASECHK.TRANS64 P0, [R5+URZ], R0 ;  /* 0x00000000050085a7 */ /* 0x000ea4000800007f */
[----:B--2---:R-:W-:Y:S05]  /*5c00*/  @!P0 BRA `(.L_x_118) ;  /* 0xfffffffc00f08947 */ /* 0x004fea000383ffff */
.L_x_114:
[----:B------:R-:W-:Y:S05]  /*5c10*/  BSYNC B0 ;  /* 0x0000000000007941 */ /* 0x000fea0003800000 */
.L_x_113:
[----:B------:R-:W-:Y:S05]  /*5c20*/  EXIT ;  /* 0x000000000000794d */ /* 0x000fea0003800000 */
.L_x_15:
[----:B0-----:R-:W-:-:S04]  /*5c30*/  IMAD.U32 R3, RZ, RZ, UR43 ;  /* 0x0000002bff037e24 */ /* 0x001fc8000f8e00ff */
[----:B------:R0:W1:Y:S03]  /*5c40*/  SYNCS.PHASECHK.TRANS64.TRYWAIT P0, [R3+URZ+-0x8], R0 ;  /* 0xfffff800030075a7 */ /* 0x000066000800017f */
[----:B-1----:R-:W-:Y:S05]  /*5c50*/  @!P0 NANOSLEEP.SYNCS 0x989680 ;  /* 0x009896800000895d */ /* 0x002fea0003900000 */
[----:B------:R-:W1:Y:S02]  /*5c60*/  @!P0 SYNCS.PHASECHK.TRANS64 P0, [R3+URZ+-0x8], R0 ;  /* 0xfffff800030085a7 */ /* 0x000e64000800007f */
[----:B-1----:R-:W-:Y:S05]  /*5c70*/  @!P0 BRA `(.L_x_15) ;  /* 0xfffffffc00ec8947 */ /* 0x002fea000383ffff */
[----:B------:R-:W-:Y:S05]  /*5c80*/  BRA `(.L_x_119) ;  /* 0xffffffb800487947 */ /* 0x000fea000383ffff */
.L_x_20:
[----:B-1----:R1:W2:Y:S02]  /*5c90*/  SYNCS.PHASECHK.TRANS64.TRYWAIT P1, [R3+URZ], R0 ;  /* 0x00000000030075a7 */ /* 0x0022a4000802017f */
[----:B--2---:R-:W-:Y:S05]  /*5ca0*/  @!P1 NANOSLEEP.SYNCS 0x989680 ;  /* 0x009896800000995d */ /* 0x004fea0003900000 */
[----:B------:R-:W2:Y:S02]  /*5cb0*/  @!P1 SYNCS.PHASECHK.TRANS64 P1, [R3+URZ], R0 ;  /* 0x00000000030095a7 */ /* 0x000ea4000802007f */
[----:B--2---:R-:W-:Y:S05]  /*5cc0*/  @!P1 BRA `(.L_x_20) ;  /* 0xfffffffc00f09947 */ /* 0x004fea000383ffff */
[----:B------:R-:W-:Y:S05]  /*5cd0*/  BRA `(.L_x_19) ;  /* 0xffffffb800b47947 */ /* 0x000fea000383ffff */
.L_x_25:
[----:B-1----:R-:W-:-:S04]  /*5ce0*/  IMAD.U32 R4, RZ, RZ, UR4 ;  /* 0x00000004ff047e24 */ /* 0x002fc8000f8e00ff */
[----:B------:R1:W2:Y:S03]  /*5cf0*/  SYNCS.PHASECHK.TRANS64.TRYWAIT P1, [R4+URZ], R3 ;  /* 0x00000003040075a7 */ /* 0x0002a6000802017f */
[----:B--2---:R-:W-:Y:S05]  /*5d00*/  @!P1 NANOSLEEP.SYNCS 0x989680 ;  /* 0x009896800000995d */ /* 0x004fea0003900000 */
[----:B------:R-:W2:Y:S02]  /*5d10*/  @!P1 SYNCS.PHASECHK.TRANS64 P1, [R4+URZ], R3 ;  /* 0x00000003040095a7 */ /* 0x000ea4000802007f */
[----:B--2---:R-:W-:Y:S05]  /*5d20*/  @!P1 BRA `(.L_x_25) ;  /* 0xfffffffc00ec9947 */ /* 0x004fea000383ffff */
[----:B------:R-:W-:Y:S05]  /*5d30*/  BRA `(.L_x_24) ;  /* 0xffffffbc00dc7947 */ /* 0x000fea000383ffff */
.L_x_31:
[----:B0-----:R-:W-:-:S04]  /*5d40*/  IMAD.U32 R3, RZ, RZ, UR43 ;  /* 0x0000002bff037e24 */ /* 0x001fc8000f8e00ff */
[----:B------:R0:W1:Y:S03]  /*5d50*/  SYNCS.PHASECHK.TRANS64.TRYWAIT P0, [R3+URZ+0x8], R0 ;  /* 0x00000800030075a7 */ /* 0x000066000800017f */
[----:B-1----:R-:W-:Y:S05]  /*5d60*/  @!P0 NANOSLEEP.SYNCS 0x989680 ;  /* 0x009896800000895d */ /* 0x002fea0003900000 */
[----:B------:R-:W1:Y:S02]  /*5d70*/  @!P0 SYNCS.PHASECHK.TRANS64 P0, [R3+URZ+0x8], R0 ;  /* 0x00000800030085a7 */ /* 0x000e64000800007f */
[----:B-1----:R-:W-:Y:S05]  /*5d80*/  @!P0 BRA `(.L_x_31) ;  /* 0xfffffffc00ec8947 */ /* 0x002fea000383ffff */
[----:B------:R-:W-:Y:S05]  /*5d90*/  BRA `(.L_x_120) ;  /* 0xffffffc400787947 */ /* 0x000fea000383ffff */
.L_x_100:
[----:B------:R-:W-:Y:S01]  /*5da0*/  BSSY B1, `(.L_x_121) ;  /* 0x0000006000017945 */ /* 0x000fe20003800000 */
[----:B------:R-:W-:-:S07]  /*5db0*/  IMAD.MOV.U32 R15, RZ, RZ, -0x1 ;  /* 0xffffffffff0f7424 */ /* 0x000fce00078e00ff */
[----:B-----5:R-:W-:Y:S05]  /*5dc0*/  WARPSYNC.COLLECTIVE R15, `(.L_x_122) ;  /* 0x000000000f0c7348 */ /* 0x020fea0003c00000 */
[----:B------:R-:W-:Y:S02]  /*5dd0*/  ELECT P6, UR62, PT ;  /* 0x00000000003e782f */ /* 0x000fe400038c0000 */
[----:B------:R-:W-:Y:S01]  /*5de0*/  MOV R14, UR62 ;  /* 0x0000003e000e7c02 */ /* 0x000fe20008000f00 */
[----:B-----5:R-:W-:Y:S10]  /*5df0*/  ENDCOLLECTIVE ;  /* 0x000000000000791b */ /* 0x020ff40003800000 */
.L_x_122:
[----:B------:R-:W-:Y:S05]  /*5e00*/  BSYNC B1 ;  /* 0x0000000000017941 */ /* 0x000fea0003800000 */
.L_x_121:
[----:B------:R-:W-:Y:S05]  /*5e10*/  BRA `(.L_x_123) ;  /* 0xfffffff000087947 */ /* 0x000fea000383ffff */
.L_x_103:
[----:B-1----:R1:W2:Y:S02]  /*5e20*/  SYNCS.PHASECHK.TRANS64.TRYWAIT P1, [R11+URZ+0x18], R6 ;  /* 0x000018060b0075a7 */ /* 0x0022a4000802017f */
[----:B--2---:R-:W-:Y:S05]  /*5e30*/  @!P1 NANOSLEEP.SYNCS 0x989680 ;  /* 0x009896800000995d */ /* 0x004fea0003900000 */
[----:B------:R-:W2:Y:S02]  /*5e40*/  @!P1 SYNCS.PHASECHK.TRANS64 P1, [R11+URZ+0x18], R6 ;  /* 0x000018060b0095a7 */ /* 0x000ea4000802007f */
[----:B--2---:R-:W-:Y:S05]  /*5e50*/  @!P1 BRA `(.L_x_103) ;  /* 0xfffffffc00f09947 */ /* 0x004fea000383ffff */
[----:B------:R-:W-:Y:S05]  /*5e60*/  BRA `(.L_x_124) ;  /* 0xfffffff0003c7947 */ /* 0x000fea000383ffff */
.L_x_112:
[----:B------:R-:W-:Y:S01]  /*5e70*/  BSSY B0, `(.L_x_125) ;  /* 0x0000006000007945 */ /* 0x000fe20003800000 */
[----:B------:R-:W-:-:S07]  /*5e80*/  IMAD.MOV.U32 R15, RZ, RZ, -0x1 ;  /* 0xffffffffff0f7424 */ /* 0x000fce00078e00ff */
[----:B-----5:R-:W-:Y:S05]  /*5e90*/  WARPSYNC.COLLECTIVE R15, `(.L_x_126) ;  /* 0x000000000f0c7348 */ /* 0x020fea0003c00000 */
[----:B------:R-:W-:Y:S02]  /*5ea0*/  ELECT P6, UR62, PT ;  /* 0x00000000003e782f */ /* 0x000fe400038c0000 */
[----:B------:R-:W-:Y:S01]  /*5eb0*/  MOV R14, UR62 ;  /* 0x0000003e000e7c02 */ /* 0x000fe20008000f00 */
[----:B-----5:R-:W-:Y:S10]  /*5ec0*/  ENDCOLLECTIVE ;  /* 0x000000000000791b */ /* 0x020ff40003800000 */
.L_x_126:
[----:B------:R-:W-:Y:S05]  /*5ed0*/  BSYNC B0 ;  /* 0x0000000000007941 */ /* 0x000fea0003800000 */
.L_x_125:
[----:B------:R-:W-:Y:S05]  /*5ee0*/  BRA `(.L_x_127) ;  /* 0xfffffff800c07947 */ /* 0x000fea000383ffff */
.L_x_116:
[----:B0-----:R0:W1:Y:S02]  /*5ef0*/  SYNCS.PHASECHK.TRANS64.TRYWAIT P0, [R7+URZ], R2 ;  /* 0x00000002070075a7 */ /* 0x001064000800017f */
[----:B-1----:R-:W-:Y:S05]  /*5f00*/  @!P0 NANOSLEEP.SYNCS 0x989680 ;  /* 0x009896800000895d */ /* 0x002fea0003900000 */
[----:B------:R-:W1:Y:S02]  /*5f10*/  @!P0 SYNCS.PHASECHK.TRANS64 P0, [R7+URZ], R2 ;  /* 0x00000002070085a7 */ /* 0x000e64000800007f */
[----:B-1----:R-:W-:Y:S05]  /*5f20*/  @!P0 BRA `(.L_x_116) ;  /* 0xfffffffc00f08947 */ /* 0x002fea000383ffff */
[----:B------:R-:W-:Y:S05]  /*5f30*/  BRA `(.L_x_128) ;  /* 0xfffffffc00007947 */ /* 0x000fea000383ffff */
.L_x_117:
[----:B0-----:R0:W1:Y:S02]  /*5f40*/  SYNCS.PHASECHK.TRANS64.TRYWAIT P0, [R4+URZ], R3 ;  /* 0x00000003040075a7 */ /* 0x001064000800017f */
[----:B-1----:R-:W-:Y:S05]  /*5f50*/  @!P0 NANOSLEEP.SYNCS 0x989680 ;  /* 0x009896800000895d */ /* 0x002fea0003900000 */
[----:B------:R-:W1:Y:S02]  /*5f60*/  @!P0 SYNCS.PHASECHK.TRANS64 P0, [R4+URZ], R3 ;  /* 0x00000003040085a7 */ /* 0x000e64000800007f */
[----:B-1----:R-:W-:Y:S05]  /*5f70*/  @!P0 BRA `(.L_x_117) ;  /* 0xfffffffc00f08947 */ /* 0x002fea000383ffff */
[----:B------:R-:W-:Y:S05]  /*5f80*/  BRA `(.L_x_129) ;  /* 0xfffffffc00087947 */ /* 0x000fea000383ffff */
.L_x_130:
[----:B------:R-:W-:-:S00]  /*5f90*/  BRA `(.L_x_130) ;  /* 0xfffffffc00fc7947 */ /* 0x000fc0000383ffff */
[----:B------:R-:W-:-:S00]  /*5fa0*/  NOP ;  /* 0x0000000000007918 */ /* 0x000fc00000000000 */
        /* <DEDUP_REMOVED lines=13> */
.L_x_131:


//--------------------- .nv.global.init           --------------------------
	.section	.nv.global.init,"aw",@progbits
.nv.global.init:
	.type		$str$22,@object
	.size		$str$22,($str$23 - $str$22)
$str$22:
        /*0000*/ 	.byte	0x6b, 0x5f, 0x74, 0x69, 0x6c, 0x65, 0x5f, 0x63, 0x6f, 0x75, 0x6e, 0x74, 0x20, 0x3e, 0x3d, 0x20
        /*0010*/ 	.byte	0x31, 0x00
	.type		$str$23,@object
	.size		$str$23,(__unnamed_1 - $str$23)
$str$23:
        /*0012*/ 	.byte	0x2f, 0x74, 0x6d, 0x70, 0x2f, 0x63, 0x75, 0x74, 0x6c, 0x61, 0x73, 0x73, 0x5f, 0x73, 0x77, 0x65
        /*0022*/ 	.byte	0x65, 0x70, 0x5f, 0x73, 0x72, 0x63, 0x2f, 0x69, 0x6e, 0x63, 0x6c, 0x75, 0x64, 0x65, 0x2f, 0x63
        /*0032*/ 	.byte	0x75, 0x74, 0x6c, 0x61, 0x73, 0x73, 0x2f, 0x67, 0x65, 0x6d, 0x6d, 0x2f, 0x63, 0x6f, 0x6c, 0x6c
        /*0042*/ 	.byte	0x65, 0x63, 0x74, 0x69, 0x76, 0x65, 0x2f, 0x73, 0x6d, 0x39, 0x30, 0x5f, 0x6d, 0x6d, 0x61, 0x5f
        /*0052*/ 	.byte	0x74, 0x6d, 0x61, 0x5f, 0x67, 0x6d, 0x6d, 0x61, 0x5f, 0x73, 0x73, 0x5f, 0x77, 0x61, 0x72, 0x70
        /*0062*/ 	.byte	0x73, 0x70, 0x65, 0x63, 0x69, 0x61, 0x6c, 0x69, 0x7a, 0x65, 0x64, 0x2e, 0x68, 0x70, 0x70, 0x00
	.type		__unnamed_1,@object
	.size		__unnamed_1,(.L_0 - __unnamed_1)
__unnamed_1:
        /*0072*/ 	.byte	0x76, 0x6f, 0x69, 0x64, 0x20, 0x63, 0x75, 0x74, 0x6c, 0x61, 0x73, 0x73, 0x3a, 0x3a, 0x67, 0x65
        /* <DEDUP_REMOVED lines=179> */
        /*0bb2*/ 	.byte	0x69, 0x74, 0x79, 0x5d, 0x00
.L_0:


//--------------------- .nv.shared._ZN7cutlass13device_kernelINS_4gemm6kernel13GemmUniversalIN4cute5tupleIJiiiiEEENS1_10collective13CollectiveMmaINS1_34MainloopSm90TmaGmmaWarpSpecializedILi3ENS5_IJNS4_1CILi1EEESB_SB_EEENS1_32KernelTmaWarpSpecializedPingpongEEENS5_IJNSA_ILi64EEESF_NSA_ILi128EEEEEENS_6half_tENS5_IJlSB_lEEESI_SJ_NS4_8TiledMMAINS4_8MMA_AtomIJNS4_4SM904GMMA25MMA_64x64x16_F32F16F16_SSILNSN_5MajorE0ELSP_0ELNSN_7ScaleInE1ELSQ_1EEEEEENS4_6LayoutISC_NS5_IJNSA_ILi0EEESU_SU_EEEEENS5_IJNS4_10UnderscoreESX_SX_EEEEENS4_13SM90_TMA_LOADENS4_14ComposedLayoutINS4_7SwizzleILi3ELi4ELi3EEENS4_18smem_ptr_flag_bitsILi16EEENST_INS5_IJNSA_ILi8EEESF_EEENS5_IJSF_SB_EEEEEEEvNS4_8identityES10_S1A_vS1B_EENS_8epilogue10collective6detail29Sm90TmaWarpSpecializedAdapterINS1E_15DefaultEpilogueISI_SJ_SJ_NS1D_6thread17LinearCombinationISI_Li1EffLNS1I_9ScaleType4KindE0ELNS_15FloatRoundStyleE2ESI_EENS1_15EpilogueDefaultEEEEEvvEEEEvNT_6ParamsE --------------------------
	.section	.nv.shared._ZN7cutlass13device_kernelINS_4gemm6kernel13GemmUniversalIN4cute5tupleIJiiiiEEENS1_10collective13CollectiveMmaINS1_34MainloopSm90TmaGmmaWarpSpecializedILi3ENS5_IJNS4_1CILi1EEESB_SB_EEENS1_32KernelTmaWarpSpecializedPingpongEEENS5_IJNSA_ILi64EEESF_NSA_ILi128EEEEEENS_6half_tENS5_IJlSB_lEEESI_SJ_NS4_8TiledMMAINS4_8MMA_AtomIJNS4_4SM904GMMA25MMA_64x64x16_F32F16F16_SSILNSN_5MajorE0ELSP_0ELNSN_7ScaleInE1ELSQ_1EEEEEENS4_6LayoutISC_NS5_IJNSA_ILi0EEESU_SU_EEEEENS5_IJNS4_10UnderscoreESX_SX_EEEEENS4_13SM90_TMA_LOADENS4_14ComposedLayoutINS4_7SwizzleILi3ELi4ELi3EEENS4_18smem_ptr_flag_bitsILi16EEENST_INS5_IJNSA_ILi8EEESF_EEENS5_IJSF_SB_EEEEEEEvNS4_8identityES10_S1A_vS1B_EENS_8epilogue10collective6detail29Sm90TmaWarpSpecializedAdapterINS1E_15DefaultEpilogueISI_SJ_SJ_NS1D_6thread17LinearCombinationISI_Li1EffLNS1I_9ScaleType4KindE0ELNS_15FloatRoundStyleE2ESI_EENS1_15EpilogueDefaultEEEEEvvEEEEvNT_6ParamsE,"aw",@nobits
	.sectionflags	@""
	.align	16
	.zero		1024


//--------------------- .nv.shared.reserved.0     --------------------------
	.section	.nv.shared.reserved.0,"aw",@nobits
	.weak		__nv_reservedSMEM_offset_0_alias
	.size		__nv_reservedSMEM_offset_0_alias, 0, 0
	.other		__nv_reservedSMEM_offset_0_alias,@"STO_CUDA_RESERVED_SHARED STV_DEFAULT"
__nv_reservedSMEM_offset_0_alias:
	.zero		0


//--------------------- .nv.global                --------------------------
	.section	.nv.global,"aw",@nobits
.nv.global:
	.type		_ZN39_INTERNAL_5eb328d4_4_k_cu_4d60e4a6_28274cute1_E,@object
	.size		_ZN39_INTERNAL_5eb328d4_4_k_cu_4d60e4a6_28274cute1_E,(_ZN39_INTERNAL_5eb328d4_4_k_cu_4d60e4a6_28274cuda3std3__45__cpo6cbeginE - _ZN39_INTERNAL_5eb328d4_4_k_cu_4d60e4a6_28274cute1_E)
_ZN39_INTERNAL_5eb328d4_4_k_cu_4d60e4a6_28274cute1_E:
	.zero		1
	.type		_ZN39_INTERNAL_5eb328d4_4_k_cu_4d60e4a6_28274cuda3std3__45__cpo6cbeginE,@object
	.size		_ZN39_INTERNAL_5eb328d4_4_k_cu_4d60e4a6_28274cuda3std3__45__cpo6cbeginE,(_ZN39_INTERNAL_5eb328d4_4_k_cu_4d60e4a6_28274cuda3std3__48in_placeE - _ZN39_INTERNAL_5eb328d4_4_k_cu_4d60e4a6_28274cuda3std3__45__cpo6cbeginE)
_ZN39_INTERNAL_5eb328d4_4_k_cu_4d60e4a6_28274cuda3std3__45__cpo6cbeginE:
	.zero		1
	.type		_ZN39_INTERNAL_5eb328d4_4_k_cu_4d60e4a6_28274cuda3std3__48in_placeE,@object
	.size		_ZN39_INTERNAL_5eb328d4_4_k_cu_4d60e4a6_28274cuda3std3__48in_placeE,(_ZN39_INTERNAL_5eb328d4_4_k_cu_4d60e4a6_28274cuda3std6ranges3__45__cpo9iter_moveE - _ZN39_INTERNAL_5eb328d4_4_k_cu_4d60e4a6_28274cuda3std3__48in_placeE)
_ZN39_INTERNAL_5eb328d4_4_k_cu_4d60e4a6_28274cuda3std3__48in_placeE:
	.zero		1
	.type		_ZN39_INTERNAL_5eb328d4_4_k_cu_4d60e4a6_28274cuda3std6ranges3__45__cpo9iter_moveE,@object
	.size		_ZN39_INTERNAL_5eb328d4_4_k_cu_4d60e4a6_28274cuda3std6ranges3__45__cpo9iter_moveE,(_ZN39_INTERNAL_5eb328d4_4_k_cu_4d60e4a6_28274cuda3std3__45__cpo5beginE - _ZN39_INTERNAL_5eb328d4_4_k_cu_4d60e4a6_28274cuda3std6ranges3__45__cpo9iter_moveE)
_ZN39_INTERNAL_5eb328d4_4_k_cu_4d60e4a6_28274cuda3std6ranges3__45__cpo9iter_moveE:
	.zero		1
	.type		_ZN39_INTERNAL_5eb328d4_4_k_cu_4d60e4a6_28274cuda3std3__45__cpo5beginE,@object
	.size		_ZN39_INTERNAL_5eb328d4_4_k_cu_4d60e4a6_28274cuda3std3__45__cpo5beginE,(_ZN39_INTERNAL_5eb328d4_4_k_cu_4d60e4a6_28274cuda3std3__441_GLOBAL__N__5eb328d4_4_k_cu_4d60e4a6_28276ignoreE - _ZN39_INTERNAL_5eb328d4_4_k_cu_4d60e4a6_28274cuda3std3__45__cpo5beginE)
_ZN39_INTERNAL_5eb328d4_4_k_cu_4d60e4a6_28274cuda3std3__45__cpo5beginE:
	.zero		1
	.type		_ZN39_INTERNAL_5eb328d4_4_k_cu_4d60e4a6_28274cuda3std3__441_GLOBAL__N__5eb328d4_4_k_cu_4d60e4a6_28276ignoreE,@object
	.size		_ZN39_INTERNAL_5eb328d4_4_k_cu_4d60e4a6_28274cuda3std3__441_GLOBAL__N__5eb328d4_4_k_cu_4d60e4a6_28276ignoreE,(_ZN39_INTERNAL_5eb328d4_4_k_cu_4d60e4a6_28274cute7productE - _ZN39_INTERNAL_5eb328d4_4_k_cu_4d60e4a6_28274cuda3std3__441_GLOBAL__N__5eb328d4_4_k_cu_4d60e4a6_28276ignoreE)
_ZN39_INTERNAL_5eb328d4_4_k_cu_4d60e4a6_28274cuda3std3__441_GLOBAL__N__5eb328d4_4_k_cu_4d60e4a6_28276ignoreE:
	.zero		1
	.type		_ZN39_INTERNAL_5eb328d4_4_k_cu_4d60e4a6_28274cute7productE,@object
	.size		_ZN39_INTERNAL_5eb328d4_4_k_cu_4d60e4a6_28274cute7productE,(_ZN39_INTERNAL_5eb328d4_4_k_cu_4d60e4a6_28274cuda3std3__45__cpo3endE - _ZN39_INTERNAL_5eb328d4_4_k_cu_4d60e4a6_28274cute7productE)
_ZN39_INTERNAL_5eb328d4_4_k_cu_4d60e4a6_28274cute7productE:
	.zero		1
	.type		_ZN39_INTERNAL_5eb328d4_4_k_cu_4d60e4a6_28274cuda3std3__45__cpo3endE,@object
	.size		_ZN39_INTERNAL_5eb328d4_4_k_cu_4d60e4a6_28274cuda3std3__45__cpo3endE,(_ZN39_INTERNAL_5eb328d4_4_k_cu_4d60e4a6_28274cuda3std3__419piecewise_constructE - _ZN39_INTERNAL_5eb328d4_4_k_cu_4d60e4a6_28274cuda3std3__45__cpo3endE)
_ZN39_INTERNAL_5eb328d4_4_k_cu_4d60e4a6_28274cuda3std3__45__cpo3endE:
	.zero		1
	.type		_ZN39_INTERNAL_5eb328d4_4_k_cu_4d60e4a6_28274cuda3std3__419piecewise_constructE,@object
	.size		_ZN39_INTERNAL_5eb328d4_4_k_cu_4d60e4a6_28274cuda3std3__419piecewise_constructE,(_ZN39_INTERNAL_5eb328d4_4_k_cu_4d60e4a6_28274cuda3std3__45__cpo4cendE - _ZN39_INTERNAL_5eb328d4_4_k_cu_4d60e4a6_28274cuda3std3__419piecewise_constructE)
_ZN39_INTERNAL_5eb328d4_4_k_cu_4d60e4a6_28274cuda3std3__419piecewise_constructE:
	.zero		1
	.type		_ZN39_INTERNAL_5eb328d4_4_k_cu_4d60e4a6_28274cuda3std3__45__cpo4cendE,@object
	.size		_ZN39_INTERNAL_5eb328d4_4_k_cu_4d60e4a6_28274cuda3std3__45__cpo4cendE,(_ZN39_INTERNAL_5eb328d4_4_k_cu_4d60e4a6_28274cuda3std6ranges3__45__cpo4swapE - _ZN39_INTERNAL_5eb328d4_4_k_cu_4d60e4a6_28274cuda3std3__45__cpo4cendE)
_ZN39_INTERNAL_5eb328d4_4_k_cu_4d60e4a6_28274cuda3std3__45__cpo4cendE:
	.zero		1
	.type		_ZN39_INTERNAL_5eb328d4_4_k_cu_4d60e4a6_28274cuda3std6ranges3__45__cpo4swapE,@object
	.size		_ZN39_INTERNAL_5eb328d4_4_k_cu_4d60e4a6_28274cuda3std6ranges3__45__cpo4swapE,(.L_8 - _ZN39_INTERNAL_5eb328d4_4_k_cu_4d60e4a6_28274cuda3std6ranges3__45__cpo4swapE)
_ZN39_INTERNAL_5eb328d4_4_k_cu_4d60e4a6_28274cuda3std6ranges3__45__cpo4swapE:
	.zero		1
.L_8:


//--------------------- .nv.constant0._ZN7cutlass13device_kernelINS_4gemm6kernel13GemmUniversalIN4cute5tupleIJiiiiEEENS1_10collective13CollectiveMmaINS1_34MainloopSm90TmaGmmaWarpSpecializedILi3ENS5_IJNS4_1CILi1EEESB_SB_EEENS1_32KernelTmaWarpSpecializedPingpongEEENS5_IJNSA_ILi64EEESF_NSA_ILi128EEEEEENS_6half_tENS5_IJlSB_lEEESI_SJ_NS4_8TiledMMAINS4_8MMA_AtomIJNS4_4SM904GMMA25MMA_64x64x16_F32F16F16_SSILNSN_5MajorE0ELSP_0ELNSN_7ScaleInE1ELSQ_1EEEEEENS4_6LayoutISC_NS5_IJNSA_ILi0EEESU_SU_EEEEENS5_IJNS4_10UnderscoreESX_SX_EEEEENS4_13SM90_TMA_LOADENS4_14ComposedLayoutINS4_7SwizzleILi3ELi4ELi3EEENS4_18smem_ptr_flag_bitsILi16EEENST_INS5_IJNSA_ILi8EEESF_EEENS5_IJSF_SB_EEEEEEEvNS4_8identityES10_S1A_vS1B_EENS_8epilogue10collective6detail29Sm90TmaWarpSpecializedAdapterINS1E_15DefaultEpilogueISI_SJ_SJ_NS1D_6thread17LinearCombinationISI_Li1EffLNS1I_9ScaleType4KindE0ELNS_15FloatRoundStyleE2ESI_EENS1_15EpilogueDefaultEEEEEvvEEEEvNT_6ParamsE --------------------------
	.section	.nv.constant0._ZN7cutlass13device_kernelINS_4gemm6kernel13GemmUniversalIN4cute5tupleIJiiiiEEENS1_10collective13CollectiveMmaINS1_34MainloopSm90TmaGmmaWarpSpecializedILi3ENS5_IJNS4_1CILi1EEESB_SB_EEENS1_32KernelTmaWarpSpecializedPingpongEEENS5_IJNSA_ILi64EEESF_NSA_ILi128EEEEEENS_6half_tENS5_IJlSB_lEEESI_SJ_NS4_8TiledMMAINS4_8MMA_AtomIJNS4_4SM904GMMA25MMA_64x64x16_F32F16F16_SSILNSN_5MajorE0ELSP_0ELNSN_7ScaleInE1ELSQ_1EEEEEENS4_6LayoutISC_NS5_IJNSA_ILi0EEESU_SU_EEEEENS5_IJNS4_10UnderscoreESX_SX_EEEEENS4_13SM90_TMA_LOADENS4_14ComposedLayoutINS4_7SwizzleILi3ELi4ELi3EEENS4_18smem_ptr_flag_bitsILi16EEENST_INS5_IJNSA_ILi8EEESF_EEENS5_IJSF_SB_EEEEEEEvNS4_8identityES10_S1A_vS1B_EENS_8epilogue10collective6detail29Sm90TmaWarpSpecializedAdapterINS1E_15DefaultEpilogueISI_SJ_SJ_NS1D_6thread17LinearCombinationISI_Li1EffLNS1I_9ScaleType4KindE0ELNS_15FloatRoundStyleE2ESI_EENS1_15EpilogueDefaultEEEEEvvEEEEvNT_6ParamsE,"a",@progbits
	.sectionflags	@""
	.align	4
.nv.constant0._ZN7cutlass13device_kernelINS_4gemm6kernel13GemmUniversalIN4cute5tupleIJiiiiEEENS1_10collective13CollectiveMmaINS1_34MainloopSm90TmaGmmaWarpSpecializedILi3ENS5_IJNS4_1CILi1EEESB_SB_EEENS1_32KernelTmaWarpSpecializedPingpongEEENS5_IJNSA_ILi64EEESF_NSA_ILi128EEEEEENS_6half_tENS5_IJlSB_lEEESI_SJ_NS4_8TiledMMAINS4_8MMA_AtomIJNS4_4SM904GMMA25MMA_64x64x16_F32F16F16_SSILNSN_5MajorE0ELSP_0ELNSN_7ScaleInE1ELSQ_1EEEEEENS4_6LayoutISC_NS5_IJNSA_ILi0EEESU_SU_EEEEENS5_IJNS4_10UnderscoreESX_SX_EEEEENS4_13SM90_TMA_LOADENS4_14ComposedLayoutINS4_7SwizzleILi3ELi4ELi3EEENS4_18smem_ptr_flag_bitsILi16EEENST_INS5_IJNSA_ILi8EEESF_EEENS5_IJSF_SB_EEEEEEEvNS4_8identityES10_S1A_vS1B_EENS_8epilogue10collective6detail29Sm90TmaWarpSpecializedAdapterINS1E_15DefaultEpilogueISI_SJ_SJ_NS1D_6thread17LinearCombinationISI_Li1EffLNS1I_9ScaleType4KindE0ELNS_15FloatRoundStyleE2ESI_EENS1_15EpilogueDefaultEEEEEvvEEEEvNT_6ParamsE:
	.zero		1664


//--------------------- SYMBOLS --------------------------

	.type		.nv.reservedSmem.offset0,@object
	.size		.nv.reservedSmem.offset0,0x4
	.type		__assertfail,@function
